//
// Generated by NVIDIA NVVM Compiler
//
// Compiler Build ID: CL-36424714
// Cuda compilation tools, release 13.0, V13.0.88
// Based on NVVM 20.0.0
//

.version 9.0
.target sm_100
.address_size 64

	// .globl	_Z15matrixAddKernelPfS_S_i

.visible .entry _Z15matrixAddKernelPfS_S_i(
	.param .u64 .ptr .align 1 _Z15matrixAddKernelPfS_S_i_param_0,
	.param .u64 .ptr .align 1 _Z15matrixAddKernelPfS_S_i_param_1,
	.param .u64 .ptr .align 1 _Z15matrixAddKernelPfS_S_i_param_2,
	.param .u32 _Z15matrixAddKernelPfS_S_i_param_3
)
{
	.reg .pred 	%p<2>;
	.reg .b32 	%r<12>;
	.reg .b32 	%f<4>;
	.reg .b64 	%rd<11>;

	ld.param.u64 	%rd1, [_Z15matrixAddKernelPfS_S_i_param_0];
	ld.param.u64 	%rd2, [_Z15matrixAddKernelPfS_S_i_param_1];
	ld.param.u64 	%rd3, [_Z15matrixAddKernelPfS_S_i_param_2];
	ld.param.u32 	%r3, [_Z15matrixAddKernelPfS_S_i_param_3];
	mov.u32 	%r4, %ctaid.y;
	mov.u32 	%r5, %ntid.y;
	mov.u32 	%r6, %tid.y;
	mad.lo.s32 	%r1, %r4, %r5, %r6;
	mov.u32 	%r7, %ctaid.x;
	mov.u32 	%r8, %ntid.x;
	mov.u32 	%r9, %tid.x;
	mad.lo.s32 	%r2, %r7, %r8, %r9;
	max.s32 	%r10, %r1, %r2;
	setp.ge.s32 	%p1, %r10, %r3;
	@%p1 bra 	$L__BB0_2;
	cvta.to.global.u64 	%rd4, %rd1;
	cvta.to.global.u64 	%rd5, %rd2;
	cvta.to.global.u64 	%rd6, %rd3;
	mad.lo.s32 	%r11, %r3, %r1, %r2;
	mul.wide.s32 	%rd7, %r11, 4;
	add.s64 	%rd8, %rd4, %rd7;
	ld.global.f32 	%f1, [%rd8];
	add.s64 	%rd9, %rd5, %rd7;
	ld.global.f32 	%f2, [%rd9];
	add.f32 	%f3, %f1, %f2;
	add.s64 	%rd10, %rd6, %rd7;
	st.global.f32 	[%rd10], %f3;
$L__BB0_2:
	ret;

}
	// .globl	_Z19matrixAddKernelRowsPfS_S_i
.visible .entry _Z19matrixAddKernelRowsPfS_S_i(
	.param .u64 .ptr .align 1 _Z19matrixAddKernelRowsPfS_S_i_param_0,
	.param .u64 .ptr .align 1 _Z19matrixAddKernelRowsPfS_S_i_param_1,
	.param .u64 .ptr .align 1 _Z19matrixAddKernelRowsPfS_S_i_param_2,
	.param .u32 _Z19matrixAddKernelRowsPfS_S_i_param_3
)
{
	.reg .pred 	%p<12>;
	.reg .b32 	%r<31>;
	.reg .b32 	%f<88>;
	.reg .b64 	%rd<56>;

	ld.param.u64 	%rd22, [_Z19matrixAddKernelRowsPfS_S_i_param_0];
	ld.param.u64 	%rd23, [_Z19matrixAddKernelRowsPfS_S_i_param_1];
	ld.param.u64 	%rd24, [_Z19matrixAddKernelRowsPfS_S_i_param_2];
	ld.param.u32 	%r18, [_Z19matrixAddKernelRowsPfS_S_i_param_3];
	cvta.to.global.u64 	%rd1, %rd24;
	cvta.to.global.u64 	%rd2, %rd23;
	cvta.to.global.u64 	%rd3, %rd22;
	mov.u32 	%r19, %ctaid.y;
	mov.u32 	%r20, %ntid.y;
	mov.u32 	%r21, %tid.y;
	mad.lo.s32 	%r1, %r19, %r20, %r21;
	setp.ge.s32 	%p1, %r1, %r18;
	setp.lt.s32 	%p2, %r18, 1;
	or.pred  	%p3, %p1, %p2;
	@%p3 bra 	$L__BB1_13;
	mul.lo.s32 	%r2, %r18, %r1;
	and.b32  	%r3, %r18, 15;
	setp.lt.u32 	%p4, %r18, 16;
	mov.b32 	%r28, 0;
	@%p4 bra 	$L__BB1_4;
	and.b32  	%r28, %r18, 2147483632;
	neg.s32 	%r26, %r28;
	mul.wide.u32 	%rd25, %r2, 4;
	add.s64 	%rd26, %rd25, 32;
	add.s64 	%rd52, %rd1, %rd26;
	add.s64 	%rd51, %rd2, %rd26;
	add.s64 	%rd50, %rd3, %rd26;
$L__BB1_3:
	.pragma "nounroll";
	ld.global.f32 	%f1, [%rd50+-32];
	ld.global.f32 	%f2, [%rd51+-32];
	add.f32 	%f3, %f1, %f2;
	st.global.f32 	[%rd52+-32], %f3;
	ld.global.f32 	%f4, [%rd50+-28];
	ld.global.f32 	%f5, [%rd51+-28];
	add.f32 	%f6, %f4, %f5;
	st.global.f32 	[%rd52+-28], %f6;
	ld.global.f32 	%f7, [%rd50+-24];
	ld.global.f32 	%f8, [%rd51+-24];
	add.f32 	%f9, %f7, %f8;
	st.global.f32 	[%rd52+-24], %f9;
	ld.global.f32 	%f10, [%rd50+-20];
	ld.global.f32 	%f11, [%rd51+-20];
	add.f32 	%f12, %f10, %f11;
	st.global.f32 	[%rd52+-20], %f12;
	ld.global.f32 	%f13, [%rd50+-16];
	ld.global.f32 	%f14, [%rd51+-16];
	add.f32 	%f15, %f13, %f14;
	st.global.f32 	[%rd52+-16], %f15;
	ld.global.f32 	%f16, [%rd50+-12];
	ld.global.f32 	%f17, [%rd51+-12];
	add.f32 	%f18, %f16, %f17;
	st.global.f32 	[%rd52+-12], %f18;
	ld.global.f32 	%f19, [%rd50+-8];
	ld.global.f32 	%f20, [%rd51+-8];
	add.f32 	%f21, %f19, %f20;
	st.global.f32 	[%rd52+-8], %f21;
	ld.global.f32 	%f22, [%rd50+-4];
	ld.global.f32 	%f23, [%rd51+-4];
	add.f32 	%f24, %f22, %f23;
	st.global.f32 	[%rd52+-4], %f24;
	ld.global.f32 	%f25, [%rd50];
	ld.global.f32 	%f26, [%rd51];
	add.f32 	%f27, %f25, %f26;
	st.global.f32 	[%rd52], %f27;
	ld.global.f32 	%f28, [%rd50+4];
	ld.global.f32 	%f29, [%rd51+4];
	add.f32 	%f30, %f28, %f29;
	st.global.f32 	[%rd52+4], %f30;
	ld.global.f32 	%f31, [%rd50+8];
	ld.global.f32 	%f32, [%rd51+8];
	add.f32 	%f33, %f31, %f32;
	st.global.f32 	[%rd52+8], %f33;
	ld.global.f32 	%f34, [%rd50+12];
	ld.global.f32 	%f35, [%rd51+12];
	add.f32 	%f36, %f34, %f35;
	st.global.f32 	[%rd52+12], %f36;
	ld.global.f32 	%f37, [%rd50+16];
	ld.global.f32 	%f38, [%rd51+16];
	add.f32 	%f39, %f37, %f38;
	st.global.f32 	[%rd52+16], %f39;
	ld.global.f32 	%f40, [%rd50+20];
	ld.global.f32 	%f41, [%rd51+20];
	add.f32 	%f42, %f40, %f41;
	st.global.f32 	[%rd52+20], %f42;
	ld.global.f32 	%f43, [%rd50+24];
	ld.global.f32 	%f44, [%rd51+24];
	add.f32 	%f45, %f43, %f44;
	st.global.f32 	[%rd52+24], %f45;
	ld.global.f32 	%f46, [%rd50+28];
	ld.global.f32 	%f47, [%rd51+28];
	add.f32 	%f48, %f46, %f47;
	st.global.f32 	[%rd52+28], %f48;
	add.s32 	%r26, %r26, 16;
	add.s64 	%rd52, %rd52, 64;
	add.s64 	%rd51, %rd51, 64;
	add.s64 	%rd50, %rd50, 64;
	setp.ne.s32 	%p5, %r26, 0;
	@%p5 bra 	$L__BB1_3;
$L__BB1_4:
	setp.eq.s32 	%p6, %r3, 0;
	@%p6 bra 	$L__BB1_13;
	and.b32  	%r9, %r18, 7;
	setp.lt.u32 	%p7, %r3, 8;
	@%p7 bra 	$L__BB1_7;
	add.s32 	%r23, %r28, %r2;
	mul.wide.u32 	%rd27, %r23, 4;
	add.s64 	%rd28, %rd3, %rd27;
	ld.global.f32 	%f49, [%rd28];
	add.s64 	%rd29, %rd2, %rd27;
	ld.global.f32 	%f50, [%rd29];
	add.f32 	%f51, %f49, %f50;
	add.s64 	%rd30, %rd1, %rd27;
	st.global.f32 	[%rd30], %f51;
	cvt.u64.u32 	%rd31, %r2;
	cvt.u64.u32 	%rd32, %r28;
	add.s64 	%rd33, %rd32, %rd31;
	shl.b64 	%rd34, %rd33, 2;
	add.s64 	%rd35, %rd3, %rd34;
	ld.global.f32 	%f52, [%rd35+4];
	add.s64 	%rd36, %rd2, %rd34;
	ld.global.f32 	%f53, [%rd36+4];
	add.f32 	%f54, %f52, %f53;
	add.s64 	%rd37, %rd1, %rd34;
	st.global.f32 	[%rd37+4], %f54;
	ld.global.f32 	%f55, [%rd35+8];
	ld.global.f32 	%f56, [%rd36+8];
	add.f32 	%f57, %f55, %f56;
	st.global.f32 	[%rd37+8], %f57;
	ld.global.f32 	%f58, [%rd35+12];
	ld.global.f32 	%f59, [%rd36+12];
	add.f32 	%f60, %f58, %f59;
	st.global.f32 	[%rd37+12], %f60;
	ld.global.f32 	%f61, [%rd35+16];
	ld.global.f32 	%f62, [%rd36+16];
	add.f32 	%f63, %f61, %f62;
	st.global.f32 	[%rd37+16], %f63;
	ld.global.f32 	%f64, [%rd35+20];
	ld.global.f32 	%f65, [%rd36+20];
	add.f32 	%f66, %f64, %f65;
	st.global.f32 	[%rd37+20], %f66;
	ld.global.f32 	%f67, [%rd35+24];
	ld.global.f32 	%f68, [%rd36+24];
	add.f32 	%f69, %f67, %f68;
	st.global.f32 	[%rd37+24], %f69;
	ld.global.f32 	%f70, [%rd35+28];
	ld.global.f32 	%f71, [%rd36+28];
	add.f32 	%f72, %f70, %f71;
	st.global.f32 	[%rd37+28], %f72;
	add.s32 	%r28, %r28, 8;
$L__BB1_7:
	setp.eq.s32 	%p8, %r9, 0;
	@%p8 bra 	$L__BB1_13;
	and.b32  	%r12, %r18, 3;
	setp.lt.u32 	%p9, %r9, 4;
	@%p9 bra 	$L__BB1_10;
	add.s32 	%r24, %r28, %r2;
	mul.wide.u32 	%rd38, %r24, 4;
	add.s64 	%rd39, %rd3, %rd38;
	ld.global.f32 	%f73, [%rd39];
	add.s64 	%rd40, %rd2, %rd38;
	ld.global.f32 	%f74, [%rd40];
	add.f32 	%f75, %f73, %f74;
	add.s64 	%rd41, %rd1, %rd38;
	st.global.f32 	[%rd41], %f75;
	cvt.u64.u32 	%rd42, %r2;
	cvt.u64.u32 	%rd43, %r28;
	add.s64 	%rd44, %rd43, %rd42;
	shl.b64 	%rd45, %rd44, 2;
	add.s64 	%rd46, %rd3, %rd45;
	ld.global.f32 	%f76, [%rd46+4];
	add.s64 	%rd47, %rd2, %rd45;
	ld.global.f32 	%f77, [%rd47+4];
	add.f32 	%f78, %f76, %f77;
	add.s64 	%rd48, %rd1, %rd45;
	st.global.f32 	[%rd48+4], %f78;
	ld.global.f32 	%f79, [%rd46+8];
	ld.global.f32 	%f80, [%rd47+8];
	add.f32 	%f81, %f79, %f80;
	st.global.f32 	[%rd48+8], %f81;
	ld.global.f32 	%f82, [%rd46+12];
	ld.global.f32 	%f83, [%rd47+12];
	add.f32 	%f84, %f82, %f83;
	st.global.f32 	[%rd48+12], %f84;
	add.s32 	%r28, %r28, 4;
$L__BB1_10:
	setp.eq.s32 	%p10, %r12, 0;
	@%p10 bra 	$L__BB1_13;
	add.s32 	%r25, %r28, %r2;
	mul.wide.u32 	%rd49, %r25, 4;
	add.s64 	%rd55, %rd1, %rd49;
	add.s64 	%rd54, %rd2, %rd49;
	add.s64 	%rd53, %rd3, %rd49;
	neg.s32 	%r30, %r12;
$L__BB1_12:
	.pragma "nounroll";
	ld.global.f32 	%f85, [%rd53];
	ld.global.f32 	%f86, [%rd54];
	add.f32 	%f87, %f85, %f86;
	st.global.f32 	[%rd55], %f87;
	add.s64 	%rd55, %rd55, 4;
	add.s64 	%rd54, %rd54, 4;
	add.s64 	%rd53, %rd53, 4;
	add.s32 	%r30, %r30, 1;
	setp.ne.s32 	%p11, %r30, 0;
	@%p11 bra 	$L__BB1_12;
$L__BB1_13:
	ret;

}
	// .globl	_Z22matrixAddKernelColumnsPfS_S_i
.visible .entry _Z22matrixAddKernelColumnsPfS_S_i(
	.param .u64 .ptr .align 1 _Z22matrixAddKernelColumnsPfS_S_i_param_0,
	.param .u64 .ptr .align 1 _Z22matrixAddKernelColumnsPfS_S_i_param_1,
	.param .u64 .ptr .align 1 _Z22matrixAddKernelColumnsPfS_S_i_param_2,
	.param .u32 _Z22matrixAddKernelColumnsPfS_S_i_param_3
)
{
	.reg .pred 	%p<12>;
	.reg .b32 	%r<38>;
	.reg .b32 	%f<88>;
	.reg .b64 	%rd<101>;

	ld.param.u64 	%rd4, [_Z22matrixAddKernelColumnsPfS_S_i_param_0];
	ld.param.u64 	%rd5, [_Z22matrixAddKernelColumnsPfS_S_i_param_1];
	ld.param.u64 	%rd6, [_Z22matrixAddKernelColumnsPfS_S_i_param_2];
	ld.param.u32 	%r23, [_Z22matrixAddKernelColumnsPfS_S_i_param_3];
	cvta.to.global.u64 	%rd1, %rd6;
	cvta.to.global.u64 	%rd2, %rd5;
	cvta.to.global.u64 	%rd3, %rd4;
	mov.u32 	%r24, %ctaid.x;
	mov.u32 	%r25, %ntid.x;
	mov.u32 	%r26, %tid.x;
	mad.lo.s32 	%r1, %r24, %r25, %r26;
	setp.ge.s32 	%p1, %r1, %r23;
	setp.lt.s32 	%p2, %r23, 1;
	or.pred  	%p3, %p1, %p2;
	@%p3 bra 	$L__BB2_13;
	add.s32 	%r28, %r23, -1;
	and.b32  	%r2, %r23, 15;
	setp.lt.u32 	%p4, %r28, 15;
	mov.b32 	%r34, 0;
	@%p4 bra 	$L__BB2_4;
	and.b32  	%r34, %r23, 2147483632;
	neg.s32 	%r32, %r34;
	shl.b32 	%r5, %r23, 4;
	mul.wide.u32 	%rd11, %r23, 4;
	mov.u32 	%r31, %r1;
$L__BB2_3:
	.pragma "nounroll";
	mul.wide.s32 	%rd7, %r31, 4;
	add.s64 	%rd8, %rd3, %rd7;
	ld.global.f32 	%f1, [%rd8];
	add.s64 	%rd9, %rd2, %rd7;
	ld.global.f32 	%f2, [%rd9];
	add.f32 	%f3, %f1, %f2;
	add.s64 	%rd10, %rd1, %rd7;
	st.global.f32 	[%rd10], %f3;
	add.s64 	%rd12, %rd8, %rd11;
	ld.global.f32 	%f4, [%rd12];
	add.s64 	%rd13, %rd9, %rd11;
	ld.global.f32 	%f5, [%rd13];
	add.f32 	%f6, %f4, %f5;
	add.s64 	%rd14, %rd10, %rd11;
	st.global.f32 	[%rd14], %f6;
	add.s64 	%rd15, %rd12, %rd11;
	ld.global.f32 	%f7, [%rd15];
	add.s64 	%rd16, %rd13, %rd11;
	ld.global.f32 	%f8, [%rd16];
	add.f32 	%f9, %f7, %f8;
	add.s64 	%rd17, %rd14, %rd11;
	st.global.f32 	[%rd17], %f9;
	add.s64 	%rd18, %rd15, %rd11;
	ld.global.f32 	%f10, [%rd18];
	add.s64 	%rd19, %rd16, %rd11;
	ld.global.f32 	%f11, [%rd19];
	add.f32 	%f12, %f10, %f11;
	add.s64 	%rd20, %rd17, %rd11;
	st.global.f32 	[%rd20], %f12;
	add.s64 	%rd21, %rd18, %rd11;
	ld.global.f32 	%f13, [%rd21];
	add.s64 	%rd22, %rd19, %rd11;
	ld.global.f32 	%f14, [%rd22];
	add.f32 	%f15, %f13, %f14;
	add.s64 	%rd23, %rd20, %rd11;
	st.global.f32 	[%rd23], %f15;
	add.s64 	%rd24, %rd21, %rd11;
	ld.global.f32 	%f16, [%rd24];
	add.s64 	%rd25, %rd22, %rd11;
	ld.global.f32 	%f17, [%rd25];
	add.f32 	%f18, %f16, %f17;
	add.s64 	%rd26, %rd23, %rd11;
	st.global.f32 	[%rd26], %f18;
	add.s64 	%rd27, %rd24, %rd11;
	ld.global.f32 	%f19, [%rd27];
	add.s64 	%rd28, %rd25, %rd11;
	ld.global.f32 	%f20, [%rd28];
	add.f32 	%f21, %f19, %f20;
	add.s64 	%rd29, %rd26, %rd11;
	st.global.f32 	[%rd29], %f21;
	add.s64 	%rd30, %rd27, %rd11;
	ld.global.f32 	%f22, [%rd30];
	add.s64 	%rd31, %rd28, %rd11;
	ld.global.f32 	%f23, [%rd31];
	add.f32 	%f24, %f22, %f23;
	add.s64 	%rd32, %rd29, %rd11;
	st.global.f32 	[%rd32], %f24;
	add.s64 	%rd33, %rd30, %rd11;
	ld.global.f32 	%f25, [%rd33];
	add.s64 	%rd34, %rd31, %rd11;
	ld.global.f32 	%f26, [%rd34];
	add.f32 	%f27, %f25, %f26;
	add.s64 	%rd35, %rd32, %rd11;
	st.global.f32 	[%rd35], %f27;
	add.s64 	%rd36, %rd33, %rd11;
	ld.global.f32 	%f28, [%rd36];
	add.s64 	%rd37, %rd34, %rd11;
	ld.global.f32 	%f29, [%rd37];
	add.f32 	%f30, %f28, %f29;
	add.s64 	%rd38, %rd35, %rd11;
	st.global.f32 	[%rd38], %f30;
	add.s64 	%rd39, %rd36, %rd11;
	ld.global.f32 	%f31, [%rd39];
	add.s64 	%rd40, %rd37, %rd11;
	ld.global.f32 	%f32, [%rd40];
	add.f32 	%f33, %f31, %f32;
	add.s64 	%rd41, %rd38, %rd11;
	st.global.f32 	[%rd41], %f33;
	add.s64 	%rd42, %rd39, %rd11;
	ld.global.f32 	%f34, [%rd42];
	add.s64 	%rd43, %rd40, %rd11;
	ld.global.f32 	%f35, [%rd43];
	add.f32 	%f36, %f34, %f35;
	add.s64 	%rd44, %rd41, %rd11;
	st.global.f32 	[%rd44], %f36;
	add.s64 	%rd45, %rd42, %rd11;
	ld.global.f32 	%f37, [%rd45];
	add.s64 	%rd46, %rd43, %rd11;
	ld.global.f32 	%f38, [%rd46];
	add.f32 	%f39, %f37, %f38;
	add.s64 	%rd47, %rd44, %rd11;
	st.global.f32 	[%rd47], %f39;
	add.s64 	%rd48, %rd45, %rd11;
	ld.global.f32 	%f40, [%rd48];
	add.s64 	%rd49, %rd46, %rd11;
	ld.global.f32 	%f41, [%rd49];
	add.f32 	%f42, %f40, %f41;
	add.s64 	%rd50, %rd47, %rd11;
	st.global.f32 	[%rd50], %f42;
	add.s64 	%rd51, %rd48, %rd11;
	ld.global.f32 	%f43, [%rd51];
	add.s64 	%rd52, %rd49, %rd11;
	ld.global.f32 	%f44, [%rd52];
	add.f32 	%f45, %f43, %f44;
	add.s64 	%rd53, %rd50, %rd11;
	st.global.f32 	[%rd53], %f45;
	add.s64 	%rd54, %rd51, %rd11;
	ld.global.f32 	%f46, [%rd54];
	add.s64 	%rd55, %rd52, %rd11;
	ld.global.f32 	%f47, [%rd55];
	add.f32 	%f48, %f46, %f47;
	add.s64 	%rd56, %rd53, %rd11;
	st.global.f32 	[%rd56], %f48;
	add.s32 	%r32, %r32, 16;
	add.s32 	%r31, %r31, %r5;
	setp.ne.s32 	%p5, %r32, 0;
	@%p5 bra 	$L__BB2_3;
$L__BB2_4:
	setp.eq.s32 	%p6, %r2, 0;
	@%p6 bra 	$L__BB2_13;
	and.b32  	%r11, %r23, 7;
	setp.lt.u32 	%p7, %r2, 8;
	@%p7 bra 	$L__BB2_7;
	mad.lo.s32 	%r29, %r34, %r23, %r1;
	mul.wide.s32 	%rd57, %r29, 4;
	add.s64 	%rd58, %rd3, %rd57;
	ld.global.f32 	%f49, [%rd58];
	add.s64 	%rd59, %rd2, %rd57;
	ld.global.f32 	%f50, [%rd59];
	add.f32 	%f51, %f49, %f50;
	add.s64 	%rd60, %rd1, %rd57;
	st.global.f32 	[%rd60], %f51;
	mul.wide.u32 	%rd61, %r23, 4;
	add.s64 	%rd62, %rd58, %rd61;
	ld.global.f32 	%f52, [%rd62];
	add.s64 	%rd63, %rd59, %rd61;
	ld.global.f32 	%f53, [%rd63];
	add.f32 	%f54, %f52, %f53;
	add.s64 	%rd64, %rd60, %rd61;
	st.global.f32 	[%rd64], %f54;
	add.s64 	%rd65, %rd62, %rd61;
	ld.global.f32 	%f55, [%rd65];
	add.s64 	%rd66, %rd63, %rd61;
	ld.global.f32 	%f56, [%rd66];
	add.f32 	%f57, %f55, %f56;
	add.s64 	%rd67, %rd64, %rd61;
	st.global.f32 	[%rd67], %f57;
	add.s64 	%rd68, %rd65, %rd61;
	ld.global.f32 	%f58, [%rd68];
	add.s64 	%rd69, %rd66, %rd61;
	ld.global.f32 	%f59, [%rd69];
	add.f32 	%f60, %f58, %f59;
	add.s64 	%rd70, %rd67, %rd61;
	st.global.f32 	[%rd70], %f60;
	add.s64 	%rd71, %rd68, %rd61;
	ld.global.f32 	%f61, [%rd71];
	add.s64 	%rd72, %rd69, %rd61;
	ld.global.f32 	%f62, [%rd72];
	add.f32 	%f63, %f61, %f62;
	add.s64 	%rd73, %rd70, %rd61;
	st.global.f32 	[%rd73], %f63;
	add.s64 	%rd74, %rd71, %rd61;
	ld.global.f32 	%f64, [%rd74];
	add.s64 	%rd75, %rd72, %rd61;
	ld.global.f32 	%f65, [%rd75];
	add.f32 	%f66, %f64, %f65;
	add.s64 	%rd76, %rd73, %rd61;
	st.global.f32 	[%rd76], %f66;
	add.s64 	%rd77, %rd74, %rd61;
	ld.global.f32 	%f67, [%rd77];
	add.s64 	%rd78, %rd75, %rd61;
	ld.global.f32 	%f68, [%rd78];
	add.f32 	%f69, %f67, %f68;
	add.s64 	%rd79, %rd76, %rd61;
	st.global.f32 	[%rd79], %f69;
	add.s64 	%rd80, %rd77, %rd61;
	ld.global.f32 	%f70, [%rd80];
	add.s64 	%rd81, %rd78, %rd61;
	ld.global.f32 	%f71, [%rd81];
	add.f32 	%f72, %f70, %f71;
	add.s64 	%rd82, %rd79, %rd61;
	st.global.f32 	[%rd82], %f72;
	add.s32 	%r34, %r34, 8;
$L__BB2_7:
	setp.eq.s32 	%p8, %r11, 0;
	@%p8 bra 	$L__BB2_13;
	and.b32  	%r14, %r23, 3;
	setp.lt.u32 	%p9, %r11, 4;
	@%p9 bra 	$L__BB2_10;
	mad.lo.s32 	%r30, %r34, %r23, %r1;
	mul.wide.s32 	%rd83, %r30, 4;
	add.s64 	%rd84, %rd3, %rd83;
	ld.global.f32 	%f73, [%rd84];
	add.s64 	%rd85, %rd2, %rd83;
	ld.global.f32 	%f74, [%rd85];
	add.f32 	%f75, %f73, %f74;
	add.s64 	%rd86, %rd1, %rd83;
	st.global.f32 	[%rd86], %f75;
	mul.wide.u32 	%rd87, %r23, 4;
	add.s64 	%rd88, %rd84, %rd87;
	ld.global.f32 	%f76, [%rd88];
	add.s64 	%rd89, %rd85, %rd87;
	ld.global.f32 	%f77, [%rd89];
	add.f32 	%f78, %f76, %f77;
	add.s64 	%rd90, %rd86, %rd87;
	st.global.f32 	[%rd90], %f78;
	add.s64 	%rd91, %rd88, %rd87;
	ld.global.f32 	%f79, [%rd91];
	add.s64 	%rd92, %rd89, %rd87;
	ld.global.f32 	%f80, [%rd92];
	add.f32 	%f81, %f79, %f80;
	add.s64 	%rd93, %rd90, %rd87;
	st.global.f32 	[%rd93], %f81;
	add.s64 	%rd94, %rd91, %rd87;
	ld.global.f32 	%f82, [%rd94];
	add.s64 	%rd95, %rd92, %rd87;
	ld.global.f32 	%f83, [%rd95];
	add.f32 	%f84, %f82, %f83;
	add.s64 	%rd96, %rd93, %rd87;
	st.global.f32 	[%rd96], %f84;
	add.s32 	%r34, %r34, 4;
$L__BB2_10:
	setp.eq.s32 	%p10, %r14, 0;
	@%p10 bra 	$L__BB2_13;
	mad.lo.s32 	%r37, %r34, %r23, %r1;
	neg.s32 	%r36, %r14;
$L__BB2_12:
	.pragma "nounroll";
	mul.wide.s32 	%rd97, %r37, 4;
	add.s64 	%rd98, %rd1, %rd97;
	add.s64 	%rd99, %rd2, %rd97;
	add.s64 	%rd100, %rd3, %rd97;
	ld.global.f32 	%f85, [%rd100];
	ld.global.f32 	%f86, [%rd99];
	add.f32 	%f87, %f85, %f86;
	st.global.f32 	[%rd98], %f87;
	add.s32 	%r37, %r37, %r23;
	add.s32 	%r36, %r36, 1;
	setp.ne.s32 	%p11, %r36, 0;
	@%p11 bra 	$L__BB2_12;
$L__BB2_13:
	ret;

}


// ===== COMPILED SASS (sm_100) =====

	.target	sm_100

	.elftype	@"ET_EXEC"


//--------------------- .note.nv.tkinfo           --------------------------
	.section	.note.nv.tkinfo,"",@"SHT_NOTE"
	.sectionflags	@"SHF_NOTE_NV_TKINFO"
	.tkinfo
        /*0018*/ 	.word	0x00000002
        /*0030*/ 	.string	""
        /*0030*/ 	.string	"ptxas"
        /*0030*/ 	.string	"Cuda compilation tools, release 13.0, V13.0.88"
        /*0030*/ 	.string	"Build cuda_13.0.r13.0/compiler.36424714_0"
        /*0030*/ 	.string	"-arch sm_100 -m 64 "



//--------------------- .note.nv.cuinfo           --------------------------
	.section	.note.nv.cuinfo,"",@"SHT_NOTE"
	.sectionflags	@"SHF_NOTE_NV_CUINFO"
        /*0018*/ 	.short	0x0002
        /*001a*/ 	.short	0x0064
        /*001c*/ 	.short	0x0082
	.zero		2


//--------------------- .nv.info                  --------------------------
	.section	.nv.info,"",@"SHT_CUDA_INFO"
	.align	4


	//----- nvinfo : EIATTR_REGCOUNT
	.align		4
        /*0000*/ 	.byte	0x04, 0x2f
        /*0002*/ 	.short	(.L_1 - .L_0)
	.align		4
.L_0:
        /*0004*/ 	.word	index@(_Z15matrixAddKernelPfS_S_i)
        /*0008*/ 	.word	0x0000000c


	//----- nvinfo : EIATTR_FRAME_SIZE
	.align		4
.L_1:
        /*000c*/ 	.byte	0x04, 0x11
        /*000e*/ 	.short	(.L_3 - .L_2)
	.align		4
.L_2:
        /*0010*/ 	.word	index@(_Z15matrixAddKernelPfS_S_i)
        /*0014*/ 	.word	0x00000000


	//----- nvinfo : EIATTR_REGCOUNT
	.align		4
.L_3:
        /*0018*/ 	.byte	0x04, 0x2f
        /*001a*/ 	.short	(.L_5 - .L_4)
	.align		4
.L_4:
        /*001c*/ 	.word	index@(_Z19matrixAddKernelRowsPfS_S_i)
        /*0020*/ 	.word	0x00000014


	//----- nvinfo : EIATTR_FRAME_SIZE
	.align		4
.L_5:
        /*0024*/ 	.byte	0x04, 0x11
        /*0026*/ 	.short	(.L_7 - .L_6)
	.align		4
.L_6:
        /*0028*/ 	.word	index@(_Z19matrixAddKernelRowsPfS_S_i)
        /*002c*/ 	.word	0x00000000


	//----- nvinfo : EIATTR_REGCOUNT
	.align		4
.L_7:
        /*0030*/ 	.byte	0x04, 0x2f
        /*0032*/ 	.short	(.L_9 - .L_8)
	.align		4
.L_8:
        /*0034*/ 	.word	index@(_Z22matrixAddKernelColumnsPfS_S_i)
        /*0038*/ 	.word	0x0000001c


	//----- nvinfo : EIATTR_FRAME_SIZE
	.align		4
.L_9:
        /*003c*/ 	.byte	0x04, 0x11
        /*003e*/ 	.short	(.L_11 - .L_10)
	.align		4
.L_10:
        /*0040*/ 	.word	index@(_Z22matrixAddKernelColumnsPfS_S_i)
        /*0044*/ 	.word	0x00000000


	//----- nvinfo : EIATTR_MIN_STACK_SIZE
	.align		4
.L_11:
        /*0048*/ 	.byte	0x04, 0x12
        /*004a*/ 	.short	(.L_13 - .L_12)
	.align		4
.L_12:
        /*004c*/ 	.word	index@(_Z22matrixAddKernelColumnsPfS_S_i)
        /*0050*/ 	.word	0x00000000


	//----- nvinfo : EIATTR_MIN_STACK_SIZE
	.align		4
.L_13:
        /*0054*/ 	.byte	0x04, 0x12
        /*0056*/ 	.short	(.L_15 - .L_14)
	.align		4
.L_14:
        /*0058*/ 	.word	index@(_Z19matrixAddKernelRowsPfS_S_i)
        /*005c*/ 	.word	0x00000000


	//----- nvinfo : EIATTR_MIN_STACK_SIZE
	.align		4
.L_15:
        /*0060*/ 	.byte	0x04, 0x12
        /*0062*/ 	.short	(.L_17 - .L_16)
	.align		4
.L_16:
        /*0064*/ 	.word	index@(_Z15matrixAddKernelPfS_S_i)
        /*0068*/ 	.word	0x00000000
.L_17:


//--------------------- .nv.compat                --------------------------
	.section	.nv.compat,"",@"SHT_CUDA_COMPAT_INFO"
	.align	4
        /*0000*/ 	.byte	0x02, 0x09, 0x00, 0x00, 0x02, 0x02, 0x01, 0x00, 0x02, 0x05, 0x05, 0x00, 0x03, 0x07, 0x01, 0x01
        /*0010*/ 	.byte	0x02, 0x03, 0x00, 0x00, 0x02, 0x06, 0x01, 0x00, 0x04, 0x0b, 0x08, 0x00, 0x09, 0x00, 0x00, 0x00
        /*0020*/ 	.byte	0x00, 0x00, 0x00, 0x00


//--------------------- .nv.info._Z22matrixAddKernelColumnsPfS_S_i --------------------------
	.section	.nv.info._Z22matrixAddKernelColumnsPfS_S_i,"",@"SHT_CUDA_INFO"
	.sectionflags	@""
	.align	4


	//----- nvinfo : EIATTR_CUDA_API_VERSION
	.align		4
        /*0000*/ 	.byte	0x04, 0x37
        /*0002*/ 	.short	(.L_19 - .L_18)
.L_18:
        /*0004*/ 	.word	0x00000082


	//----- nvinfo : EIATTR_KPARAM_INFO
	.align		4
.L_19:
        /*0008*/ 	.byte	0x04, 0x17
        /*000a*/ 	.short	(.L_21 - .L_20)
.L_20:
        /*000c*/ 	.word	0x00000000
        /*0010*/ 	.short	0x0003
        /*0012*/ 	.short	0x0018
        /*0014*/ 	.byte	0x00, 0xf0, 0x11, 0x00


	//----- nvinfo : EIATTR_KPARAM_INFO
	.align		4
.L_21:
        /*0018*/ 	.byte	0x04, 0x17
        /*001a*/ 	.short	(.L_23 - .L_22)
.L_22:
        /*001c*/ 	.word	0x00000000
        /*0020*/ 	.short	0x0002
        /*0022*/ 	.short	0x0010
        /*0024*/ 	.byte	0x00, 0xf5, 0x21, 0x00


	//----- nvinfo : EIATTR_KPARAM_INFO
	.align		4
.L_23:
        /*0028*/ 	.byte	0x04, 0x17
        /*002a*/ 	.short	(.L_25 - .L_24)
.L_24:
        /*002c*/ 	.word	0x00000000
        /*0030*/ 	.short	0x0001
        /*0032*/ 	.short	0x0008
        /*0034*/ 	.byte	0x00, 0xf5, 0x21, 0x00


	//----- nvinfo : EIATTR_KPARAM_INFO
	.align		4
.L_25:
        /*0038*/ 	.byte	0x04, 0x17
        /*003a*/ 	.short	(.L_27 - .L_26)
.L_26:
        /*003c*/ 	.word	0x00000000
        /*0040*/ 	.short	0x0000
        /*0042*/ 	.short	0x0000
        /*0044*/ 	.byte	0x00, 0xf5, 0x21, 0x00


	//----- nvinfo : EIATTR_SPARSE_MMA_MASK
	.align		4
.L_27:
        /*0048*/ 	.byte	0x03, 0x50
        /*004a*/ 	.short	0x0000


	//----- nvinfo : EIATTR_MAXREG_COUNT
	.align		4
        /*004c*/ 	.byte	0x03, 0x1b
        /*004e*/ 	.short	0x00ff


	//----- nvinfo : EIATTR_MERCURY_ISA_VERSION
	.align		4
        /*0050*/ 	.byte	0x03, 0x5f
        /*0052*/ 	.short	0x0101


	//----- nvinfo : EIATTR_VRC_CTA_INIT_COUNT
	.align		4
        /*0054*/ 	.byte	0x02, 0x4a
	.zero		1
	.zero		1


	//----- nvinfo : EIATTR_EXIT_INSTR_OFFSETS
	.align		4
        /*0058*/ 	.byte	0x04, 0x1c
        /*005a*/ 	.short	(.L_29 - .L_28)


	//   ....[0]....
.L_28:
        /*005c*/ 	.word	0x00000080


	//   ....[1]....
        /*0060*/ 	.word	0x000008a0


	//   ....[2]....
        /*0064*/ 	.word	0x00000cc0


	//   ....[3]....
        /*0068*/ 	.word	0x00000f20


	//   ....[4]....
        /*006c*/ 	.word	0x00001030


	//----- nvinfo : EIATTR_CBANK_PARAM_SIZE
	.align		4
.L_29:
        /*0070*/ 	.byte	0x03, 0x19
        /*0072*/ 	.short	0x001c


	//----- nvinfo : EIATTR_PARAM_CBANK
	.align		4
        /*0074*/ 	.byte	0x04, 0x0a
        /*0076*/ 	.short	(.L_31 - .L_30)
	.align		4
.L_30:
        /*0078*/ 	.word	index@(.nv.constant0._Z22matrixAddKernelColumnsPfS_S_i)
        /*007c*/ 	.short	0x0380
        /*007e*/ 	.short	0x001c


	//----- nvinfo : EIATTR_SW_WAR
	.align		4
.L_31:
        /*0080*/ 	.byte	0x04, 0x36
        /*0082*/ 	.short	(.L_33 - .L_32)
.L_32:
        /*0084*/ 	.word	0x00000008
.L_33:


//--------------------- .nv.info._Z19matrixAddKernelRowsPfS_S_i --------------------------
	.section	.nv.info._Z19matrixAddKernelRowsPfS_S_i,"",@"SHT_CUDA_INFO"
	.sectionflags	@""
	.align	4


	//----- nvinfo : EIATTR_CUDA_API_VERSION
	.align		4
        /*0000*/ 	.byte	0x04, 0x37
        /*0002*/ 	.short	(.L_35 - .L_34)
.L_34:
        /*0004*/ 	.word	0x00000082


	//----- nvinfo : EIATTR_KPARAM_INFO
	.align		4
.L_35:
        /*0008*/ 	.byte	0x04, 0x17
        /*000a*/ 	.short	(.L_37 - .L_36)
.L_36:
        /*000c*/ 	.word	0x00000000
        /*0010*/ 	.short	0x0003
        /*0012*/ 	.short	0x0018
        /*0014*/ 	.byte	0x00, 0xf0, 0x11, 0x00


	//----- nvinfo : EIATTR_KPARAM_INFO
	.align		4
.L_37:
        /*0018*/ 	.byte	0x04, 0x17
        /*001a*/ 	.short	(.L_39 - .L_38)
.L_38:
        /*001c*/ 	.word	0x00000000
        /*0020*/ 	.short	0x0002
        /*0022*/ 	.short	0x0010
        /*0024*/ 	.byte	0x00, 0xf5, 0x21, 0x00


	//----- nvinfo : EIATTR_KPARAM_INFO
	.align		4
.L_39:
        /*0028*/ 	.byte	0x04, 0x17
        /*002a*/ 	.short	(.L_41 - .L_40)
.L_40:
        /*002c*/ 	.word	0x00000000
        /*0030*/ 	.short	0x0001
        /*0032*/ 	.short	0x0008
        /*0034*/ 	.byte	0x00, 0xf5, 0x21, 0x00


	//----- nvinfo : EIATTR_KPARAM_INFO
	.align		4
.L_41:
        /*0038*/ 	.byte	0x04, 0x17
        /*003a*/ 	.short	(.L_43 - .L_42)
.L_42:
        /*003c*/ 	.word	0x00000000
        /*0040*/ 	.short	0x0000
        /*0042*/ 	.short	0x0000
        /*0044*/ 	.byte	0x00, 0xf5, 0x21, 0x00


	//----- nvinfo : EIATTR_SPARSE_MMA_MASK
	.align		4
.L_43:
        /*0048*/ 	.byte	0x03, 0x50
        /*004a*/ 	.short	0x0000


	//----- nvinfo : EIATTR_MAXREG_COUNT
	.align		4
        /*004c*/ 	.byte	0x03, 0x1b
        /*004e*/ 	.short	0x00ff


	//----- nvinfo : EIATTR_MERCURY_ISA_VERSION
	.align		4
        /*0050*/ 	.byte	0x03, 0x5f
        /*0052*/ 	.short	0x0101


	//----- nvinfo : EIATTR_VRC_CTA_INIT_COUNT
	.align		4
        /*0054*/ 	.byte	0x02, 0x4a
	.zero		1
	.zero		1


	//----- nvinfo : EIATTR_EXIT_INSTR_OFFSETS
	.align		4
        /*0058*/ 	.byte	0x04, 0x1c
        /*005a*/ 	.short	(.L_45 - .L_44)


	//   ....[0]....
.L_44:
        /*005c*/ 	.word	0x00000080


	//   ....[1]....
        /*0060*/ 	.word	0x000006a0


	//   ....[2]....
        /*0064*/ 	.word	0x00000a30


	//   ....[3]....
        /*0068*/ 	.word	0x00000cc0


	//   ....[4]....
        /*006c*/ 	.word	0x00000eb0


	//----- nvinfo : EIATTR_CBANK_PARAM_SIZE
	.align		4
.L_45:
        /*0070*/ 	.byte	0x03, 0x19
        /*0072*/ 	.short	0x001c


	//----- nvinfo : EIATTR_PARAM_CBANK
	.align		4
        /*0074*/ 	.byte	0x04, 0x0a
        /*0076*/ 	.short	(.L_47 - .L_46)
	.align		4
.L_46:
        /*0078*/ 	.word	index@(.nv.constant0._Z19matrixAddKernelRowsPfS_S_i)
        /*007c*/ 	.short	0x0380
        /*007e*/ 	.short	0x001c


	//----- nvinfo : EIATTR_SW_WAR
	.align		4
.L_47:
        /*0080*/ 	.byte	0x04, 0x36
        /*0082*/ 	.short	(.L_49 - .L_48)
.L_48:
        /*0084*/ 	.word	0x00000008
.L_49:


//--------------------- .nv.info._Z15matrixAddKernelPfS_S_i --------------------------
	.section	.nv.info._Z15matrixAddKernelPfS_S_i,"",@"SHT_CUDA_INFO"
	.sectionflags	@""
	.align	4


	//----- nvinfo : EIATTR_CUDA_API_VERSION
	.align		4
        /*0000*/ 	.byte	0x04, 0x37
        /*0002*/ 	.short	(.L_51 - .L_50)
.L_50:
        /*0004*/ 	.word	0x00000082


	//----- nvinfo : EIATTR_KPARAM_INFO
	.align		4
.L_51:
        /*0008*/ 	.byte	0x04, 0x17
        /*000a*/ 	.short	(.L_53 - .L_52)
.L_52:
        /*000c*/ 	.word	0x00000000
        /*0010*/ 	.short	0x0003
        /*0012*/ 	.short	0x0018
        /*0014*/ 	.byte	0x00, 0xf0, 0x11, 0x00


	//----- nvinfo : EIATTR_KPARAM_INFO
	.align		4
.L_53:
        /*0018*/ 	.byte	0x04, 0x17
        /*001a*/ 	.short	(.L_55 - .L_54)
.L_54:
        /*001c*/ 	.word	0x00000000
        /*0020*/ 	.short	0x0002
        /*0022*/ 	.short	0x0010
        /*0024*/ 	.byte	0x00, 0xf5, 0x21, 0x00


	//----- nvinfo : EIATTR_KPARAM_INFO
	.align		4
.L_55:
        /*0028*/ 	.byte	0x04, 0x17
        /*002a*/ 	.short	(.L_57 - .L_56)
.L_56:
        /*002c*/ 	.word	0x00000000
        /*0030*/ 	.short	0x0001
        /*0032*/ 	.short	0x0008
        /*0034*/ 	.byte	0x00, 0xf5, 0x21, 0x00


	//----- nvinfo : EIATTR_KPARAM_INFO
	.align		4
.L_57:
        /*0038*/ 	.byte	0x04, 0x17
        /*003a*/ 	.short	(.L_59 - .L_58)
.L_58:
        /*003c*/ 	.word	0x00000000
        /*0040*/ 	.short	0x0000
        /*0042*/ 	.short	0x0000
        /*0044*/ 	.byte	0x00, 0xf5, 0x21, 0x00


	//----- nvinfo : EIATTR_SPARSE_MMA_MASK
	.align		4
.L_59:
        /*0048*/ 	.byte	0x03, 0x50
        /*004a*/ 	.short	0x0000


	//----- nvinfo : EIATTR_MAXREG_COUNT
	.align		4
        /*004c*/ 	.byte	0x03, 0x1b
        /*004e*/ 	.short	0x00ff


	//----- nvinfo : EIATTR_MERCURY_ISA_VERSION
	.align		4
        /*0050*/ 	.byte	0x03, 0x5f
        /*0052*/ 	.short	0x0101


	//----- nvinfo : EIATTR_VRC_CTA_INIT_COUNT
	.align		4
        /*0054*/ 	.byte	0x02, 0x4a
	.zero		1
	.zero		1


	//----- nvinfo : EIATTR_EXIT_INSTR_OFFSETS
	.align		4
        /*0058*/ 	.byte	0x04, 0x1c
        /*005a*/ 	.short	(.L_61 - .L_60)


	//   ....[0]....
.L_60:
        /*005c*/ 	.word	0x000000c0


	//   ....[1]....
        /*0060*/ 	.word	0x00000190


	//----- nvinfo : EIATTR_CBANK_PARAM_SIZE
	.align		4
.L_61:
        /*0064*/ 	.byte	0x03, 0x19
        /*0066*/ 	.short	0x001c


	//----- nvinfo : EIATTR_PARAM_CBANK
	.align		4
        /*0068*/ 	.byte	0x04, 0x0a
        /*006a*/ 	.short	(.L_63 - .L_62)
	.align		4
.L_62:
        /*006c*/ 	.word	index@(.nv.constant0._Z15matrixAddKernelPfS_S_i)
        /*0070*/ 	.short	0x0380
        /*0072*/ 	.short	0x001c


	//----- nvinfo : EIATTR_SW_WAR
	.align		4
.L_63:
        /*0074*/ 	.byte	0x04, 0x36
        /*0076*/ 	.short	(.L_65 - .L_64)
.L_64:
        /*0078*/ 	.word	0x00000008
.L_65:


//--------------------- .nv.callgraph             --------------------------
	.section	.nv.callgraph,"",@"SHT_CUDA_CALLGRAPH"
	.align	4
	.sectionentsize	8
	.align		4
        /*0000*/ 	.word	0x00000000
	.align		4
        /*0004*/ 	.word	0xffffffff
	.align		4
        /*0008*/ 	.word	0x00000000
	.align		4
        /*000c*/ 	.word	0xfffffffe
	.align		4
        /*0010*/ 	.word	0x00000000
	.align		4
        /*0014*/ 	.word	0xfffffffd
	.align		4
        /*0018*/ 	.word	0x00000000
	.align		4
        /*001c*/ 	.word	0xfffffffc


//--------------------- .text._Z22matrixAddKernelColumnsPfS_S_i --------------------------
	.section	.text._Z22matrixAddKernelColumnsPfS_S_i,"ax",@progbits
	.align	128
        .global         _Z22matrixAddKernelColumnsPfS_S_i
        .type           _Z22matrixAddKernelColumnsPfS_S_i,@function
        .size           _Z22matrixAddKernelColumnsPfS_S_i,(.L_x_13 - _Z22matrixAddKernelColumnsPfS_S_i)
        .other          _Z22matrixAddKernelColumnsPfS_S_i,@"STO_CUDA_ENTRY STV_DEFAULT"
_Z22matrixAddKernelColumnsPfS_S_i:
.text._Z22matrixAddKernelColumnsPfS_S_i:
[----:B------:R-:W-:Y:S01]  /*0000*/  LDC R1, c[0x0][0x37c] ;  /* 0x0000df00ff017b82 */ /* 0x000fe20000000800 */
[----:B------:R-:W0:Y:S07]  /*0010*/  S2R R2, SR_TID.X ;  /* 0x0000000000027919 */ /* 0x000e2e0000002100 */
[----:B------:R-:W0:Y:S08]  /*0020*/  S2UR UR4, SR_CTAID.X ;  /* 0x00000000000479c3 */ /* 0x000e300000002500 */
[----:B------:R-:W0:Y:S08]  /*0030*/  LDC R3, c[0x0][0x360] ;  /* 0x0000d800ff037b82 */ /* 0x000e300000000800 */
[----:B------:R-:W1:Y:S01]  /*0040*/  LDC R0, c[0x0][0x398] ;  /* 0x0000e600ff007b82 */ /* 0x000e620000000800 */
[----:B0-----:R-:W-:Y:S01]  /*0050*/  IMAD R3, R3, UR4, R2 ;  /* 0x0000000403037c24 */ /* 0x001fe2000f8e0202 */
[----:B-1----:R-:W-:-:S04]  /*0060*/  ISETP.GE.AND P0, PT, R0, 0x1, PT ;  /* 0x000000010000780c */ /* 0x002fc80003f06270 */
[----:B------:R-:W-:-:S13]  /*0070*/  ISETP.GE.OR P0, PT, R3, R0, !P0 ;  /* 0x000000000300720c */ /* 0x000fda0004706670 */
[----:B------:R-:W-:Y:S05]  /*0080*/  @P0 EXIT ;  /* 0x000000000000094d */ /* 0x000fea0003800000 */
[C---:B------:R-:W-:Y:S01]  /*0090*/  IADD3 R2, PT, PT, R0.reuse, -0x1, RZ ;  /* 0xffffffff00027810 */ /* 0x040fe20007ffe0ff */
[----:B------:R-:W0:Y:S01]  /*00a0*/  LDCU.64 UR4, c[0x0][0x358] ;  /* 0x00006b00ff0477ac */ /* 0x000e220008000a00 */
[----:B------:R-:W-:Y:S02]  /*00b0*/  LOP3.LUT R20, R0, 0xf, RZ, 0xc0, !PT ;  /* 0x0000000f00147812 */ /* 0x000fe400078ec0ff */
[----:B------:R-:W-:Y:S01]  /*00c0*/  ISETP.GE.U32.AND P1, PT, R2, 0xf, PT ;  /* 0x0000000f0200780c */ /* 0x000fe20003f26070 */
[----:B------:R-:W-:Y:S01]  /*00d0*/  HFMA2 R2, -RZ, RZ, 0, 0 ;  /* 0x00000000ff027431 */ /* 0x000fe200000001ff */
[----:B------:R-:W-:-:S11]  /*00e0*/  ISETP.NE.AND P0, PT, R20, RZ, PT ;  /* 0x000000ff1400720c */ /* 0x000fd60003f05270 */
[----:B------:R-:W-:Y:S05]  /*00f0*/  @!P1 BRA `(.L_x_0) ;  /* 0x0000000400e89947 */ /* 0x000fea0003800000 */
[----:B------:R-:W-:Y:S02]  /*0100*/  LOP3.LUT R2, R0, 0x7ffffff0, RZ, 0xc0, !PT ;  /* 0x7ffffff000027812 */ /* 0x000fe400078ec0ff */
[----:B------:R-:W-:Y:S02]  /*0110*/  MOV R5, R3 ;  /* 0x0000000300057202 */ /* 0x000fe40000000f00 */
[----:B------:R-:W-:-:S07]  /*0120*/  IADD3 R4, PT, PT, -R2, RZ, RZ ;  /* 0x000000ff02047210 */ /* 0x000fce0007ffe1ff */
.L_x_1:
[----:B---3--:R-:W1:Y:S08]  /*0130*/  LDC.64 R14, c[0x0][0x380] ;  /* 0x0000e000ff0e7b82 */ /* 0x008e700000000a00 */
[----:B------:R-:W2:Y:S08]  /*0140*/  LDC.64 R16, c[0x0][0x388] ;  /* 0x0000e200ff107b82 */ /* 0x000eb00000000a00 */
[----:B------:R-:W3:Y:S01]  /*0150*/  LDC.64 R6, c[0x0][0x390] ;  /* 0x0000e400ff067b82 */ /* 0x000ee20000000a00 */
[----:B-1----:R-:W-:-:S05]  /*0160*/  IMAD.WIDE R14, R5, 0x4, R14 ;  /* 0x00000004050e7825 */ /* 0x002fca00078e020e */
[----:B0-----:R-:W4:Y:S01]  /*0170*/  LDG.E R8, desc[UR4][R14.64] ;  /* 0x000000040e087981 */ /* 0x001f22000c1e1900 */
[----:B--2---:R-:W-:-:S05]  /*0180*/  IMAD.WIDE R16, R5, 0x4, R16 ;  /* 0x0000000405107825 */ /* 0x004fca00078e0210 */
[----:B------:R-:W4:Y:S01]  /*0190*/  LDG.E R9, desc[UR4][R16.64] ;  /* 0x0000000410097981 */ /* 0x000f22000c1e1900 */
[----:B------:R-:W-:-:S04]  /*01a0*/  IMAD.WIDE.U32 R10, R0, 0x4, R14 ;  /* 0x00000004000a7825 */ /* 0x000fc800078e000e */
[----:B---3--:R-:W-:-:S04]  /*01b0*/  IMAD.WIDE R6, R5, 0x4, R6 ;  /* 0x0000000405067825 */ /* 0x008fc800078e0206 */
[----:B----4-:R-:W-:Y:S01]  /*01c0*/  FADD R21, R8, R9 ;  /* 0x0000000908157221 */ /* 0x010fe20000000000 */
[----:B------:R-:W-:-:S04]  /*01d0*/  IMAD.WIDE.U32 R8, R0, 0x4, R16 ;  /* 0x0000000400087825 */ /* 0x000fc800078e0010 */
[----:B------:R0:W-:Y:S04]  /*01e0*/  STG.E desc[UR4][R6.64], R21 ;  /* 0x0000001506007986 */ /* 0x0001e8000c101904 */
[----:B------:R-:W2:Y:S04]  /*01f0*/  LDG.E R18, desc[UR4][R10.64] ;  /* 0x000000040a127981 */ /* 0x000ea8000c1e1900 */
[----:B------:R-:W2:Y:S01]  /*0200*/  LDG.E R19, desc[UR4][R8.64] ;  /* 0x0000000408137981 */ /* 0x000ea2000c1e1900 */
[----:B------:R-:W-:-:S04]  /*0210*/  IMAD.WIDE.U32 R12, R0, 0x4, R6 ;  /* 0x00000004000c7825 */ /* 0x000fc800078e0006 */
[----:B------:R-:W-:-:S04]  /*0220*/  IMAD.WIDE.U32 R16, R0, 0x4, R10 ;  /* 0x0000000400107825 */ /* 0x000fc800078e000a */
[----:B------:R-:W-:-:S04]  /*0230*/  IMAD.WIDE.U32 R14, R0, 0x4, R8 ;  /* 0x00000004000e7825 */ /* 0x000fc800078e0008 */
[----:B--2---:R-:W-:-:S05]  /*0240*/  FADD R23, R18, R19 ;  /* 0x0000001312177221 */ /* 0x004fca0000000000 */
[----:B------:R1:W-:Y:S04]  /*0250*/  STG.E desc[UR4][R12.64], R23 ;  /* 0x000000170c007986 */ /* 0x0003e8000c101904 */
[----:B------:R-:W2:Y:S04]  /*0260*/  LDG.E R22, desc[UR4][R16.64] ;  /* 0x0000000410167981 */ /* 0x000ea8000c1e1900 */
[----:B------:R-:W2:Y:S01]  /*0270*/  LDG.E R25, desc[UR4][R14.64] ;  /* 0x000000040e197981 */ /* 0x000ea2000c1e1900 */
[----:B------:R-:W-:-:S04]  /*0280*/  IMAD.WIDE.U32 R18, R0, 0x4, R12 ;  /* 0x0000000400127825 */ /* 0x000fc800078e000c */
[----:B------:R-:W-:-:S04]  /*0290*/  IMAD.WIDE.U32 R10, R0, 0x4, R16 ;  /* 0x00000004000a7825 */ /* 0x000fc800078e0010 */
[----:B0-----:R-:W-:-:S04]  /*02a0*/  IMAD.WIDE.U32 R6, R0, 0x4, R14 ;  /* 0x0000000400067825 */ /* 0x001fc800078e000e */
[----:B--2---:R-:W-:-:S05]  /*02b0*/  FADD R25, R22, R25 ;  /* 0x0000001916197221 */ /* 0x004fca0000000000 */
[----:B------:R0:W-:Y:S04]  /*02c0*/  STG.E desc[UR4][R18.64], R25 ;  /* 0x0000001912007986 */ /* 0x0001e8000c101904 */
[----:B------:R-:W2:Y:S04]  /*02d0*/  LDG.E R21, desc[UR4][R10.64] ;  /* 0x000000040a157981 */ /* 0x000ea8000c1e1900 */
[----:B------:R-:W2:Y:S01]  /*02e0*/  LDG.E R22, desc[UR4][R6.64] ;  /* 0x0000000406167981 */ /* 0x000ea2000c1e1900 */
[----:B------:R-:W-:-:S04]  /*02f0*/  IMAD.WIDE.U32 R8, R0, 0x4, R18 ;  /* 0x0000000400087825 */ /* 0x000fc800078e0012 */
[----:B------:R-:W-:-:S04]  /*0300*/  IMAD.WIDE.U32 R16, R0, 0x4, R10 ;  /* 0x0000000400107825 */ /* 0x000fc800078e000a */
[----:B-1----:R-:W-:-:S04]  /*0310*/  IMAD.WIDE.U32 R12, R0, 0x4, R6 ;  /* 0x00000004000c7825 */ /* 0x002fc800078e0006 */
[----:B--2---:R-:W-:-:S05]  /*0320*/  FADD R21, R21, R22 ;  /* 0x0000001615157221 */ /* 0x004fca0000000000 */
        /* <DEDUP_REMOVED lines=8> */
[----:B------:R-:W3:Y:S04]  /*03b0*/  LDG.E R22, desc[UR4][R10.64] ;  /* 0x000000040a167981 */ /* 0x000ee8000c1e1900 */
[----:B0-----:R-:W3:Y:S01]  /*03c0*/  LDG.E R25, desc[UR4][R6.64] ;  /* 0x0000000406197981 */ /* 0x001ee2000c1e1900 */
[----:B------:R-:W-:-:S04]  /*03d0*/  IMAD.WIDE.U32 R18, R0, 0x4, R14 ;  /* 0x0000000400127825 */ /* 0x000fc800078e000e */
[----:B------:R-:W-:-:S04]  /*03e0*/  IMAD.WIDE.U32 R16, R0, 0x4, R10 ;  /* 0x0000000400107825 */ /* 0x000fc800078e000a */
[----:B-1----:R-:W-:-:S04]  /*03f0*/  IMAD.WIDE.U32 R8, R0, 0x4, R6 ;  /* 0x0000000400087825 */ /* 0x002fc800078e0006 */
[----:B---3--:R-:W-:-:S05]  /*0400*/  FADD R25, R22, R25 ;  /* 0x0000001916197221 */ /* 0x008fca0000000000 */
[----:B------:R0:W-:Y:S04]  /*0410*/  STG.E desc[UR4][R18.64], R25 ;  /* 0x0000001912007986 */ /* 0x0001e8000c101904 */
[----:B------:R-:W3:Y:S04]  /*0420*/  LDG.E R21, desc[UR4][R16.64] ;  /* 0x0000000410157981 */ /* 0x000ee8000c1e1900 */
[----:B------:R-:W3:Y:S01]  /*0430*/  LDG.E R22, desc[UR4][R8.64] ;  /* 0x0000000408167981 */ /* 0x000ee2000c1e1900 */
[----:B------:R-:W-:-:S04]  /*0440*/  IMAD.WIDE.U32 R12, R0, 0x4, R18 ;  /* 0x00000004000c7825 */ /* 0x000fc800078e0012 */
[----:B------:R-:W-:-:S04]  /*0450*/  IMAD.WIDE.U32 R10, R0, 0x4, R16 ;  /* 0x00000004000a7825 */ /* 0x000fc800078e0010 */
[----:B------:R-:W-:-:S04]  /*0460*/  IMAD.WIDE.U32 R6, R0, 0x4, R8 ;  /* 0x0000000400067825 */ /* 0x000fc800078e0008 */
[----:B---3--:R-:W-:-:S05]  /*0470*/  FADD R21, R21, R22 ;  /* 0x0000001615157221 */ /* 0x008fca0000000000 */
[----:B------:R1:W-:Y:S04]  /*0480*/  STG.E desc[UR4][R12.64], R21 ;  /* 0x000000150c007986 */ /* 0x0003e8000c101904 */
[----:B------:R-:W3:Y:S04]  /*0490*/  LDG.E R22, desc[UR4][R10.64] ;  /* 0x000000040a167981 */ /* 0x000ee8000c1e1900 */
[----:B--2---:R-:W3:Y:S01]  /*04a0*/  LDG.E R23, desc[UR4][R6.64] ;  /* 0x0000000406177981 */ /* 0x004ee2000c1e1900 */
[----:B------:R-:W-:-:S04]  /*04b0*/  IMAD.WIDE.U32 R14, R0, 0x4, R12 ;  /* 0x00000004000e7825 */ /* 0x000fc800078e000c */
[----:B------:R-:W-:-:S04]  /*04c0*/  IMAD.WIDE.U32 R16, R0, 0x4, R10 ;  /* 0x0000000400107825 */ /* 0x000fc800078e000a */
[----:B------:R-:W-:-:S04]  /*04d0*/  IMAD.WIDE.U32 R8, R0, 0x4, R6 ;  /* 0x0000000400087825 */ /* 0x000fc800078e0006 */
[----:B---3--:R-:W-:-:S05]  /*04e0*/  FADD R23, R22, R23 ;  /* 0x0000001716177221 */ /* 0x008fca0000000000 */
[----:B------:R2:W-:Y:S04]  /*04f0*/  STG.E desc[UR4][R14.64], R23 ;  /* 0x000000170e007986 */ /* 0x0005e8000c101904 */
[----:B------:R-:W3:Y:S04]  /*0500*/  LDG.E R22, desc[UR4][R16.64] ;  /* 0x0000000410167981 */ /* 0x000ee8000c1e1900 */
[----:B0-----:R-:W3:Y:S01]  /*0510*/  LDG.E R25, desc[UR4][R8.64] ;  /* 0x0000000408197981 */ /* 0x001ee2000c1e1900 */
[----:B------:R-:W-:-:S04]  /*0520*/  IMAD.WIDE.U32 R18, R0, 0x4, R14 ;  /* 0x0000000400127825 */ /* 0x000fc800078e000e */
[----:B------:R-:W-:-:S04]  /*0530*/  IMAD.WIDE.U32 R10, R0, 0x4, R16 ;  /* 0x00000004000a7825 */ /* 0x000fc800078e0010 */
[----:B------:R-:W-:-:S04]  /*0540*/  IMAD.WIDE.U32 R6, R0, 0x4, R8 ;  /* 0x0000000400067825 */ /* 0x000fc800078e0008 */
[----:B---3--:R-:W-:-:S05]  /*0550*/  FADD R25, R22, R25 ;  /* 0x0000001916197221 */ /* 0x008fca0000000000 */
[----:B------:R0:W-:Y:S04]  /*0560*/  STG.E desc[UR4][R18.64], R25 ;  /* 0x0000001912007986 */ /* 0x0001e8000c101904 */
[----:B-1----:R-:W3:Y:S04]  /*0570*/  LDG.E R21, desc[UR4][R10.64] ;  /* 0x000000040a157981 */ /* 0x002ee8000c1e1900 */
[----:B------:R-:W3:Y:S01]  /*0580*/  LDG.E R22, desc[UR4][R6.64] ;  /* 0x0000000406167981 */ /* 0x000ee2000c1e1900 */
[----:B------:R-:W-:-:S04]  /*0590*/  IMAD.WIDE.U32 R12, R0, 0x4, R18 ;  /* 0x00000004000c7825 */ /* 0x000fc800078e0012 */
[----:B--2---:R-:W-:-:S04]  /*05a0*/  IMAD.WIDE.U32 R14, R0, 0x4, R10 ;  /* 0x00000004000e7825 */ /* 0x004fc800078e000a */
[----:B------:R-:W-:-:S04]  /*05b0*/  IMAD.WIDE.U32 R8, R0, 0x4, R6 ;  /* 0x0000000400087825 */ /* 0x000fc800078e0006 */
[----:B---3--:R-:W-:-:S05]  /*05c0*/  FADD R21, R21, R22 ;  /* 0x0000001615157221 */ /* 0x008fca0000000000 */
        /* <DEDUP_REMOVED lines=11> */
[----:B-1----:R-:W-:-:S04]  /*0680*/  IMAD.WIDE.U32 R12, R0, 0x4, R10 ;  /* 0x00000004000c7825 */ /* 0x002fc800078e000a */
[----:B------:R-:W-:-:S04]  /*0690*/  IMAD.WIDE.U32 R8, R0, 0x4, R6 ;  /* 0x0000000400087825 */ /* 0x000fc800078e0006 */
        /* <DEDUP_REMOVED lines=23> */
[----:B------:R-:W2:Y:S04]  /*0810*/  LDG.E R10, desc[UR4][R10.64] ;  /* 0x000000040a0a7981 */ /* 0x000ea8000c1e1900 */
[----:B------:R-:W2:Y:S01]  /*0820*/  LDG.E R7, desc[UR4][R6.64] ;  /* 0x0000000406077981 */ /* 0x000ea2000c1e1900 */
[----:B------:R-:W-:-:S04]  /*0830*/  IADD3 R4, PT, PT, R4, 0x10, RZ ;  /* 0x0000001004047810 */ /* 0x000fc80007ffe0ff */
[----:B------:R-:W-:Y:S01]  /*0840*/  ISETP.NE.AND P1, PT, R4, RZ, PT ;  /* 0x000000ff0400720c */ /* 0x000fe20003f25270 */
[C---:B-1----:R-:W-:Y:S01]  /*0850*/  IMAD.WIDE.U32 R14, R0.reuse, 0x4, R18 ;  /* 0x00000004000e7825 */ /* 0x042fe200078e0012 */
[----:B------:R-:W-:-:S03]  /*0860*/  LEA R5, R0, R5, 0x4 ;  /* 0x0000000500057211 */ /* 0x000fc600078e20ff */
[----:B--2---:R-:W-:-:S05]  /*0870*/  FADD R17, R10, R7 ;  /* 0x000000070a117221 */ /* 0x004fca0000000000 */
[----:B------:R3:W-:Y:S03]  /*0880*/  STG.E desc[UR4][R14.64], R17 ;  /* 0x000000110e007986 */ /* 0x0007e6000c101904 */
[----:B------:R-:W-:Y:S05]  /*0890*/  @P1 BRA `(.L_x_1) ;  /* 0xfffffff800241947 */ /* 0x000fea000383ffff */
.L_x_0:
[----:B0-----:R-:W-:Y:S05]  /*08a0*/  @!P0 EXIT ;  /* 0x000000000000894d */ /* 0x001fea0003800000 */
[----:B------:R-:W-:Y:S02]  /*08b0*/  ISETP.GE.U32.AND P0, PT, R20, 0x8, PT ;  /* 0x000000081400780c */ /* 0x000fe40003f06070 */
[----:B---3--:R-:W-:-:S04]  /*08c0*/  LOP3.LUT R18, R0, 0x7, RZ, 0xc0, !PT ;  /* 0x0000000700127812 */ /* 0x008fc800078ec0ff */
[----:B------:R-:W-:-:S07]  /*08d0*/  ISETP.NE.AND P1, PT, R18, RZ, PT ;  /* 0x000000ff1200720c */ /* 0x000fce0003f25270 */
[----:B------:R-:W-:Y:S06]  /*08e0*/  @!P0 BRA `(.L_x_2) ;  /* 0x0000000000f48947 */ /* 0x000fec0003800000 */
[----:B------:R-:W0:Y:S01]  /*08f0*/  LDC.64 R4, c[0x0][0x380] ;  /* 0x0000e000ff047b82 */ /* 0x000e220000000a00 */
[----:B------:R-:W-:-:S07]  /*0900*/  IMAD R11, R2, R0, R3 ;  /* 0x00000000020b7224 */ /* 0x000fce00078e0203 */
[----:B------:R-:W1:Y:S08]  /*0910*/  LDC.64 R6, c[0x0][0x388] ;  /* 0x0000e200ff067b82 */ /* 0x000e700000000a00 */
[----:B------:R-:W2:Y:S01]  /*0920*/  LDC.64 R8, c[0x0][0x390] ;  /* 0x0000e400ff087b82 */ /* 0x000ea20000000a00 */
[----:B0-----:R-:W-:-:S05]  /*0930*/  IMAD.WIDE R4, R11, 0x4, R4 ;  /* 0x000000040b047825 */ /* 0x001fca00078e0204 */
[----:B------:R-:W3:Y:S01]  /*0940*/  LDG.E R10, desc[UR4][R4.64] ;  /* 0x00000004040a7981 */ /* 0x000ee2000c1e1900 */
[----:B-1----:R-:W-:-:S05]  /*0950*/  IMAD.WIDE R6, R11, 0x4, R6 ;  /* 0x000000040b067825 */ /* 0x002fca00078e0206 */
[----:B------:R-:W3:Y:S01]  /*0960*/  LDG.E R13, desc[UR4][R6.64] ;  /* 0x00000004060d7981 */ /* 0x000ee2000c1e1900 */
[----:B--2---:R-:W-:-:S04]  /*0970*/  IMAD.WIDE R8, R11, 0x4, R8 ;  /* 0x000000040b087825 */ /* 0x004fc800078e0208 */
[----:B---3--:R-:W-:Y:S01]  /*0980*/  FADD R19, R10, R13 ;  /* 0x0000000d0a137221 */ /* 0x008fe20000000000 */
[----:B------:R-:W-:-:S04]  /*0990*/  IMAD.WIDE.U32 R10, R0, 0x4, R4 ;  /* 0x00000004000a7825 */ /* 0x000fc800078e0004 */
[C---:B------:R-:W-:Y:S01]  /*09a0*/  IMAD.WIDE.U32 R12, R0.reuse, 0x4, R6 ;  /* 0x00000004000c7825 */ /* 0x040fe200078e0006 */
        /* <DEDUP_REMOVED lines=11> */
[----:B0-----:R-:W-:-:S04]  /*0a60*/  IMAD.WIDE.U32 R8, R0, 0x4, R4 ;  /* 0x0000000400087825 */ /* 0x001fc800078e0004 */
[----:B------:R-:W-:-:S04]  /*0a70*/  IMAD.WIDE.U32 R10, R0, 0x4, R6 ;  /* 0x00000004000a7825 */ /* 0x000fc800078e0006 */
        /* <DEDUP_REMOVED lines=10> */
[----:B-1----:R-:W3:Y:S01]  /*0b20*/  LDG.E R21, desc[UR4][R6.64] ;  /* 0x0000000406157981 */ /* 0x002ee2000c1e1900 */
        /* <DEDUP_REMOVED lines=12> */
[----:B--2---:R-:W2:Y:S04]  /*0bf0*/  LDG.E R19, desc[UR4][R4.64] ;  /* 0x0000000404137981 */ /* 0x004ea8000c1e1900 */
[----:B------:R-:W2:Y:S01]  /*0c00*/  LDG.E R20, desc[UR4][R6.64] ;  /* 0x0000000406147981 */ /* 0x000ea2000c1e1900 */
[----:B------:R-:W-:-:S04]  /*0c10*/  IMAD.WIDE.U32 R12, R0, 0x4, R16 ;  /* 0x00000004000c7825 */ /* 0x000fc800078e0010 */
[----:B------:R-:W-:-:S04]  /*0c20*/  IMAD.WIDE.U32 R8, R0, 0x4, R4 ;  /* 0x0000000400087825 */ /* 0x000fc800078e0004 */
[----:B------:R-:W-:-:S04]  /*0c30*/  IMAD.WIDE.U32 R10, R0, 0x4, R6 ;  /* 0x00000004000a7825 */ /* 0x000fc800078e0006 */
[----:B--2---:R-:W-:-:S05]  /*0c40*/  FADD R19, R19, R20 ;  /* 0x0000001413137221 */ /* 0x004fca0000000000 */
[----:B------:R2:W-:Y:S04]  /*0c50*/  STG.E desc[UR4][R12.64], R19 ;  /* 0x000000130c007986 */ /* 0x0005e8000c101904 */
[----:B------:R-:W0:Y:S04]  /*0c60*/  LDG.E R8, desc[UR4][R8.64] ;  /* 0x0000000408087981 */ /* 0x000e28000c1e1900 */
[----:B------:R-:W0:Y:S01]  /*0c70*/  LDG.E R11, desc[UR4][R10.64] ;  /* 0x000000040a0b7981 */ /* 0x000e22000c1e1900 */
[----:B-1----:R-:W-:Y:S01]  /*0c80*/  IMAD.WIDE.U32 R14, R0, 0x4, R12 ;  /* 0x00000004000e7825 */ /* 0x002fe200078e000c */
[----:B------:R-:W-:-:S03]  /*0c90*/  IADD3 R2, PT, PT, R2, 0x8, RZ ;  /* 0x0000000802027810 */ /* 0x000fc60007ffe0ff */
[----:B0-----:R-:W-:-:S05]  /*0ca0*/  FADD R17, R8, R11 ;  /* 0x0000000b08117221 */ /* 0x001fca0000000000 */
[----:B------:R2:W-:Y:S02]  /*0cb0*/  STG.E desc[UR4][R14.64], R17 ;  /* 0x000000110e007986 */ /* 0x0005e4000c101904 */
.L_x_2:
[----:B------:R-:W-:Y:S05]  /*0cc0*/  @!P1 EXIT ;  /* 0x000000000000994d */ /* 0x000fea0003800000 */
[----:B------:R-:W-:Y:S02]  /*0cd0*/  ISETP.GE.U32.AND P0, PT, R18, 0x4, PT ;  /* 0x000000041200780c */ /* 0x000fe40003f06070 */
[----:B------:R-:W-:-:S04]  /*0ce0*/  LOP3.LUT R4, R0, 0x3, RZ, 0xc0, !PT ;  /* 0x0000000300047812 */ /* 0x000fc800078ec0ff */
[----:B------:R-:W-:-:S07]  /*0cf0*/  ISETP.NE.AND P1, PT, R4, RZ, PT ;  /* 0x000000ff0400720c */ /* 0x000fce0003f25270 */
[----:B------:R-:W-:Y:S06]  /*0d00*/  @!P0 BRA `(.L_x_3) ;  /* 0x0000000000848947 */ /* 0x000fec0003800000 */
[----:B------:R-:W0:Y:S01]  /*0d10*/  LDC.64 R6, c[0x0][0x380] ;  /* 0x0000e000ff067b82 */ /* 0x000e220000000a00 */
[----:B--2---:R-:W-:-:S07]  /*0d20*/  IMAD R13, R2, R0, R3 ;  /* 0x00000000020d7224 */ /* 0x004fce00078e0203 */
[----:B------:R-:W1:Y:S08]  /*0d30*/  LDC.64 R8, c[0x0][0x388] ;  /* 0x0000e200ff087b82 */ /* 0x000e700000000a00 */
[----:B------:R-:W2:Y:S01]  /*0d40*/  LDC.64 R10, c[0x0][0x390] ;  /* 0x0000e400ff0a7b82 */ /* 0x000ea20000000a00 */
[----:B0-----:R-:W-:-:S05]  /*0d50*/  IMAD.WIDE R6, R13, 0x4, R6 ;  /* 0x000000040d067825 */ /* 0x001fca00078e0206 */
[----:B------:R-:W3:Y:S01]  /*0d60*/  LDG.E R5, desc[UR4][R6.64] ;  /* 0x0000000406057981 */ /* 0x000ee2000c1e1900 */
[----:B-1----:R-:W-:-:S05]  /*0d70*/  IMAD.WIDE R8, R13, 0x4, R8 ;  /* 0x000000040d087825 */ /* 0x002fca00078e0208 */
[----:B------:R-:W3:Y:S01]  /*0d80*/  LDG.E R12, desc[UR4][R8.64] ;  /* 0x00000004080c7981 */ /* 0x000ee2000c1e1900 */
[----:B------:R-:W-:-:S04]  /*0d90*/  IMAD.WIDE.U32 R14, R0, 0x4, R8 ;  /* 0x00000004000e7825 */ /* 0x000fc800078e0008 */
[----:B--2---:R-:W-:-:S04]  /*0da0*/  IMAD.WIDE R10, R13, 0x4, R10 ;  /* 0x000000040d0a7825 */ /* 0x004fc800078e020a */
[----:B---3--:R-:W-:Y:S01]  /*0db0*/  FADD R5, R5, R12 ;  /* 0x0000000c05057221 */ /* 0x008fe20000000000 */
        /* <DEDUP_REMOVED lines=18> */
[----:B------:R-:W-:Y:S01]  /*0ee0*/  IMAD.WIDE.U32 R14, R0, 0x4, R18 ;  /* 0x00000004000e7825 */ /* 0x000fe200078e0012 */
[----:B------:R-:W-:-:S03]  /*0ef0*/  IADD3 R2, PT, PT, R2, 0x4, RZ ;  /* 0x0000000402027810 */ /* 0x000fc60007ffe0ff */
[----:B--2---:R-:W-:-:S05]  /*0f00*/  FADD R5, R10, R13 ;  /* 0x0000000d0a057221 */ /* 0x004fca0000000000 */
[----:B------:R1:W-:Y:S02]  /*0f10*/  STG.E desc[UR4][R14.64], R5 ;  /* 0x000000050e007986 */ /* 0x0003e4000c101904 */
.L_x_3:
[----:B------:R-:W-:Y:S05]  /*0f20*/  @!P1 EXIT ;  /* 0x000000000000994d */ /* 0x000fea0003800000 */
[----:B------:R-:W0:Y:S01]  /*0f30*/  LDC.64 R6, c[0x0][0x390] ;  /* 0x0000e400ff067b82 */ /* 0x000e220000000a00 */
[----:B-12---:R-:W-:Y:S01]  /*0f40*/  IMAD R15, R2, R0, R3 ;  /* 0x00000000020f7224 */ /* 0x006fe200078e0203 */
[----:B------:R-:W-:-:S06]  /*0f50*/  IADD3 R14, PT, PT, -R4, RZ, RZ ;  /* 0x000000ff040e7210 */ /* 0x000fcc0007ffe1ff */
[----:B------:R-:W1:Y:S08]  /*0f60*/  LDC.64 R8, c[0x0][0x380] ;  /* 0x0000e000ff087b82 */ /* 0x000e700000000a00 */
[----:B------:R-:W2:Y:S02]  /*0f70*/  LDC.64 R10, c[0x0][0x388] ;  /* 0x0000e200ff0a7b82 */ /* 0x000ea40000000a00 */
.L_x_4:
[----:B--2---:R-:W-:-:S04]  /*0f80*/  IMAD.WIDE R4, R15, 0x4, R10 ;  /* 0x000000040f047825 */ /* 0x004fc800078e020a */
[C---:B-1----:R-:W-:Y:S02]  /*0f90*/  IMAD.WIDE R12, R15.reuse, 0x4, R8 ;  /* 0x000000040f0c7825 */ /* 0x042fe400078e0208 */
[----:B------:R-:W2:Y:S04]  /*0fa0*/  LDG.E R5, desc[UR4][R4.64] ;  /* 0x0000000404057981 */ /* 0x000ea8000c1e1900 */
[----:B------:R-:W2:Y:S01]  /*0fb0*/  LDG.E R12, desc[UR4][R12.64] ;  /* 0x000000040c0c7981 */ /* 0x000ea2000c1e1900 */
[----:B------:R-:W-:Y:S01]  /*0fc0*/  IADD3 R14, PT, PT, R14, 0x1, RZ ;  /* 0x000000010e0e7810 */ /* 0x000fe20007ffe0ff */
[C---:B0--3--:R-:W-:Y:S01]  /*0fd0*/  IMAD.WIDE R2, R15.reuse, 0x4, R6 ;  /* 0x000000040f027825 */ /* 0x049fe200078e0206 */
[----:B------:R-:W-:Y:S02]  /*0fe0*/  IADD3 R15, PT, PT, R15, R0, RZ ;  /* 0x000000000f0f7210 */ /* 0x000fe40007ffe0ff */
[----:B------:R-:W-:Y:S01]  /*0ff0*/  ISETP.NE.AND P0, PT, R14, RZ, PT ;  /* 0x000000ff0e00720c */ /* 0x000fe20003f05270 */
[----:B--2---:R-:W-:-:S05]  /*1000*/  FADD R17, R12, R5 ;  /* 0x000000050c117221 */ /* 0x004fca0000000000 */
[----:B------:R3:W-:Y:S07]  /*1010*/  STG.E desc[UR4][R2.64], R17 ;  /* 0x0000001102007986 */ /* 0x0007ee000c101904 */
[----:B------:R-:W-:Y:S05]  /*1020*/  @P0 BRA `(.L_x_4) ;  /* 0xfffffffc00d40947 */ /* 0x000fea000383ffff */
[----:B------:R-:W-:Y:S05]  /*1030*/  EXIT ;  /* 0x000000000000794d */ /* 0x000fea0003800000 */
.L_x_5:
[----:B------:R-:W-:-:S00]  /*1040*/  BRA `(.L_x_5) ;  /* 0xfffffffc00fc7947 */ /* 0x000fc0000383ffff */
[----:B------:R-:W-:-:S00]  /*1050*/  NOP ;  /* 0x0000000000007918 */ /* 0x000fc00000000000 */
        /* <DEDUP_REMOVED lines=10> */
.L_x_13:


//--------------------- .text._Z19matrixAddKernelRowsPfS_S_i --------------------------
	.section	.text._Z19matrixAddKernelRowsPfS_S_i,"ax",@progbits
	.align	128
        .global         _Z19matrixAddKernelRowsPfS_S_i
        .type           _Z19matrixAddKernelRowsPfS_S_i,@function
        .size           _Z19matrixAddKernelRowsPfS_S_i,(.L_x_14 - _Z19matrixAddKernelRowsPfS_S_i)
        .other          _Z19matrixAddKernelRowsPfS_S_i,@"STO_CUDA_ENTRY STV_DEFAULT"
_Z19matrixAddKernelRowsPfS_S_i:
.text._Z19matrixAddKernelRowsPfS_S_i:
[----:B------:R-:W-:Y:S01]  /*0000*/  LDC R1, c[0x0][0x37c] ;  /* 0x0000df00ff017b82 */ /* 0x000fe20000000800 */
[----:B------:R-:W0:Y:S07]  /*0010*/  S2R R0, SR_TID.Y ;  /* 0x0000000000007919 */ /* 0x000e2e0000002200 */
[----:B------:R-:W0:Y:S08]  /*0020*/  S2UR UR4, SR_CTAID.Y ;  /* 0x00000000000479c3 */ /* 0x000e300000002600 */
[----:B------:R-:W0:Y:S08]  /*0030*/  LDC R3, c[0x0][0x364] ;  /* 0x0000d900ff037b82 */ /* 0x000e300000000800 */
[----:B------:R-:W1:Y:S01]  /*0040*/  LDC R2, c[0x0][0x398] ;  /* 0x0000e600ff027b82 */ /* 0x000e620000000800 */
[----:B0-----:R-:W-:Y:S01]  /*0050*/  IMAD R3, R3, UR4, R0 ;  /* 0x0000000403037c24 */ /* 0x001fe2000f8e0200 */
[----:B-1----:R-:W-:-:S04]  /*0060*/  ISETP.GE.AND P0, PT, R2, 0x1, PT ;  /* 0x000000010200780c */ /* 0x002fc80003f06270 */
[----:B------:R-:W-:-:S13]  /*0070*/  ISETP.GE.OR P0, PT, R3, R2, !P0 ;  /* 0x000000020300720c */ /* 0x000fda0004706670 */
[----:B------:R-:W-:Y:S05]  /*0080*/  @P0 EXIT ;  /* 0x000000000000094d */ /* 0x000fea0003800000 */
[C---:B------:R-:W-:Y:S01]  /*0090*/  ISETP.GE.U32.AND P1, PT, R2.reuse, 0x10, PT ;  /* 0x000000100200780c */ /* 0x040fe20003f26070 */
[----:B------:R-:W0:Y:S01]  /*00a0*/  LDCU.64 UR4, c[0x0][0x358] ;  /* 0x00006b00ff0477ac */ /* 0x000e220008000a00 */
[----:B------:R-:W-:Y:S01]  /*00b0*/  LOP3.LUT R14, R2, 0xf, RZ, 0xc0, !PT ;  /* 0x0000000f020e7812 */ /* 0x000fe200078ec0ff */
[----:B------:R-:W-:Y:S02]  /*00c0*/  IMAD R0, R3, R2, RZ ;  /* 0x0000000203007224 */ /* 0x000fe400078e02ff */
[----:B------:R-:W-:Y:S01]  /*00d0*/  IMAD.MOV.U32 R3, RZ, RZ, RZ ;  /* 0x000000ffff037224 */ /* 0x000fe200078e00ff */
[----:B------:R-:W-:-:S07]  /*00e0*/  ISETP.NE.AND P0, PT, R14, RZ, PT ;  /* 0x000000ff0e00720c */ /* 0x000fce0003f05270 */
[----:B------:R-:W-:Y:S06]  /*00f0*/  @!P1 BRA `(.L_x_6) ;  /* 0x0000000400689947 */ /* 0x000fec0003800000 */
[----:B------:R-:W1:Y:S01]  /*0100*/  LDCU.128 UR8, c[0x0][0x380] ;  /* 0x00007000ff0877ac */ /* 0x000e620008000c00 */
[----:B------:R-:W-:Y:S02]  /*0110*/  HFMA2 R4, -RZ, RZ, 0, 1.9073486328125e-06 ;  /* 0x00000020ff047431 */ /* 0x000fe400000001ff */
[----:B------:R-:W-:Y:S01]  /*0120*/  IMAD.MOV.U32 R5, RZ, RZ, 0x0 ;  /* 0x00000000ff057424 */ /* 0x000fe200078e00ff */
[----:B------:R-:W-:Y:S01]  /*0130*/  LOP3.LUT R3, R2, 0x7ffffff0, RZ, 0xc0, !PT ;  /* 0x7ffffff002037812 */ /* 0x000fe200078ec0ff */
[----:B------:R-:W2:Y:S03]  /*0140*/  LDCU.64 UR6, c[0x0][0x390] ;  /* 0x00007200ff0677ac */ /* 0x000ea60008000a00 */
[----:B------:R-:W-:Y:S01]  /*0150*/  IADD3 R10, PT, PT, -R3, RZ, RZ ;  /* 0x000000ff030a7210 */ /* 0x000fe20007ffe1ff */
[----:B------:R-:W-:-:S03]  /*0160*/  IMAD.WIDE.U32 R4, R0, 0x4, R4 ;  /* 0x0000000400047825 */ /* 0x000fc600078e0004 */
[C---:B-1----:R-:W-:Y:S02]  /*0170*/  IADD3 R11, P2, PT, R4.reuse, UR10, RZ ;  /* 0x0000000a040b7c10 */ /* 0x042fe4000ff5e0ff */
[C---:B------:R-:W-:Y:S02]  /*0180*/  IADD3 R6, P3, PT, R4.reuse, UR8, RZ ;  /* 0x0000000804067c10 */ /* 0x040fe4000ff7e0ff */
[----:B--2---:R-:W-:Y:S02]  /*0190*/  IADD3 R13, P1, PT, R4, UR6, RZ ;  /* 0x00000006040d7c10 */ /* 0x004fe4000ff3e0ff */
[C---:B------:R-:W-:Y:S02]  /*01a0*/  IADD3.X R12, PT, PT, R5.reuse, UR11, RZ, P2, !PT ;  /* 0x0000000b050c7c10 */ /* 0x040fe400097fe4ff */
[C---:B------:R-:W-:Y:S02]  /*01b0*/  IADD3.X R16, PT, PT, R5.reuse, UR7, RZ, P1, !PT ;  /* 0x0000000705107c10 */ /* 0x040fe40008ffe4ff */
[----:B------:R-:W-:-:S07]  /*01c0*/  IADD3.X R7, PT, PT, R5, UR9, RZ, P3, !PT ;  /* 0x0000000905077c10 */ /* 0x000fce0009ffe4ff */
.L_x_7:
[----:B------:R-:W-:Y:S01]  /*01d0*/  IMAD.MOV.U32 R4, RZ, RZ, R11 ;  /* 0x000000ffff047224 */ /* 0x000fe200078e000b */
[----:B------:R-:W-:Y:S01]  /*01e0*/  MOV R5, R12 ;  /* 0x0000000c00057202 */ /* 0x000fe20000000f00 */
[----:B0-2---:R-:W2:Y:S04]  /*01f0*/  LDG.E R8, desc[UR4][R6.64+-0x20] ;  /* 0xffffe00406087981 */ /* 0x005ea8000c1e1900 */
[----:B------:R-:W2:Y:S02]  /*0200*/  LDG.E R9, desc[UR4][R4.64+-0x20] ;  /* 0xffffe00404097981 */ /* 0x000ea4000c1e1900 */
[----:B--2---:R-:W-:Y:S01]  /*0210*/  FADD R11, R8, R9 ;  /* 0x00000009080b7221 */ /* 0x004fe20000000000 */
[----:B------:R-:W-:Y:S01]  /*0220*/  IMAD.MOV.U32 R8, RZ, RZ, R13 ;  /* 0x000000ffff087224 */ /* 0x000fe200078e000d */
[----:B------:R-:W-:-:S05]  /*0230*/  MOV R9, R16 ;  /* 0x0000001000097202 */ /* 0x000fca0000000f00 */
[----:B------:R0:W-:Y:S04]  /*0240*/  STG.E desc[UR4][R8.64+-0x20], R11 ;  /* 0xffffe00b08007986 */ /* 0x0001e8000c101904 */
[----:B------:R-:W2:Y:S04]  /*0250*/  LDG.E R12, desc[UR4][R6.64+-0x1c] ;  /* 0xffffe404060c7981 */ /* 0x000ea8000c1e1900 */
[----:B------:R-:W2:Y:S02]  /*0260*/  LDG.E R13, desc[UR4][R4.64+-0x1c] ;  /* 0xffffe404040d7981 */ /* 0x000ea4000c1e1900 */
[----:B--2---:R-:W-:-:S05]  /*0270*/  FADD R13, R12, R13 ;  /* 0x0000000d0c0d7221 */ /* 0x004fca0000000000 */
[----:B------:R1:W-:Y:S04]  /*0280*/  STG.E desc[UR4][R8.64+-0x1c], R13 ;  /* 0xffffe40d08007986 */ /* 0x0003e8000c101904 */
[----:B------:R-:W2:Y:S04]  /*0290*/  LDG.E R12, desc[UR4][R6.64+-0x18] ;  /* 0xffffe804060c7981 */ /* 0x000ea8000c1e1900 */
[----:B------:R-:W2:Y:S02]  /*02a0*/  LDG.E R15, desc[UR4][R4.64+-0x18] ;  /* 0xffffe804040f7981 */ /* 0x000ea4000c1e1900 */
[----:B--2---:R-:W-:-:S05]  /*02b0*/  FADD R15, R12, R15 ;  /* 0x0000000f0c0f7221 */ /* 0x004fca0000000000 */
[----:B------:R2:W-:Y:S04]  /*02c0*/  STG.E desc[UR4][R8.64+-0x18], R15 ;  /* 0xffffe80f08007986 */ /* 0x0005e8000c101904 */
[----:B------:R-:W3:Y:S04]  /*02d0*/  LDG.E R12, desc[UR4][R6.64+-0x14] ;  /* 0xffffec04060c7981 */ /* 0x000ee8000c1e1900 */
[----:B------:R-:W3:Y:S02]  /*02e0*/  LDG.E R17, desc[UR4][R4.64+-0x14] ;  /* 0xffffec0404117981 */ /* 0x000ee4000c1e1900 */
[----:B---3--:R-:W-:-:S05]  /*02f0*/  FADD R17, R12, R17 ;  /* 0x000000110c117221 */ /* 0x008fca0000000000 */
[----:B------:R3:W-:Y:S04]  /*0300*/  STG.E desc[UR4][R8.64+-0x14], R17 ;  /* 0xffffec1108007986 */ /* 0x0007e8000c101904 */
[----:B0-----:R-:W4:Y:S04]  /*0310*/  LDG.E R11, desc[UR4][R6.64+-0x10] ;  /* 0xfffff004060b7981 */ /* 0x001f28000c1e1900 */
[----:B------:R-:W4:Y:S02]  /*0320*/  LDG.E R12, desc[UR4][R4.64+-0x10] ;  /* 0xfffff004040c7981 */ /* 0x000f24000c1e1900 */
[----:B----4-:R-:W-:-:S05]  /*0330*/  FADD R11, R11, R12 ;  /* 0x0000000c0b0b7221 */ /* 0x010fca0000000000 */
[----:B------:R0:W-:Y:S04]  /*0340*/  STG.E desc[UR4][R8.64+-0x10], R11 ;  /* 0xfffff00b08007986 */ /* 0x0001e8000c101904 */
[----:B------:R-:W4:Y:S04]  /*0350*/  LDG.E R12, desc[UR4][R6.64+-0xc] ;  /* 0xfffff404060c7981 */ /* 0x000f28000c1e1900 */
[----:B-1----:R-:W4:Y:S02]  /*0360*/  LDG.E R13, desc[UR4][R4.64+-0xc] ;  /* 0xfffff404040d7981 */ /* 0x002f24000c1e1900 */
[----:B----4-:R-:W-:-:S05]  /*0370*/  FADD R13, R12, R13 ;  /* 0x0000000d0c0d7221 */ /* 0x010fca0000000000 */
[----:B------:R1:W-:Y:S04]  /*0380*/  STG.E desc[UR4][R8.64+-0xc], R13 ;  /* 0xfffff40d08007986 */ /* 0x0003e8000c101904 */
[----:B------:R-:W4:Y:S04]  /*0390*/  LDG.E R12, desc[UR4][R6.64+-0x8] ;  /* 0xfffff804060c7981 */ /* 0x000f28000c1e1900 */
[----:B--2---:R-:W4:Y:S02]  /*03a0*/  LDG.E R15, desc[UR4][R4.64+-0x8] ;  /* 0xfffff804040f7981 */ /* 0x004f24000c1e1900 */
[----:B----4-:R-:W-:-:S05]  /*03b0*/  FADD R15, R12, R15 ;  /* 0x0000000f0c0f7221 */ /* 0x010fca0000000000 */
[----:B------:R2:W-:Y:S04]  /*03c0*/  STG.E desc[UR4][R8.64+-0x8], R15 ;  /* 0xfffff80f08007986 */ /* 0x0005e8000c101904 */
[----:B------:R-:W4:Y:S04]  /*03d0*/  LDG.E R12, desc[UR4][R6.64+-0x4] ;  /* 0xfffffc04060c7981 */ /* 0x000f28000c1e1900 */
[----:B---3--:R-:W4:Y:S02]  /*03e0*/  LDG.E R17, desc[UR4][R4.64+-0x4] ;  /* 0xfffffc0404117981 */ /* 0x008f24000c1e1900 */
[----:B----4-:R-:W-:-:S05]  /*03f0*/  FADD R17, R12, R17 ;  /* 0x000000110c117221 */ /* 0x010fca0000000000 */
        /* <DEDUP_REMOVED lines=26> */
[----:B--2---:R-:W4:Y:S01]  /*05a0*/  LDG.E R15, desc[UR4][R4.64+0x18] ;  /* 0x00001804040f7981 */ /* 0x004f22000c1e1900 */
[----:B------:R-:W-:Y:S02]  /*05b0*/  VIADD R10, R10, 0x10 ;  /* 0x000000100a0a7836 */ /* 0x000fe40000000000 */
[----:B----4-:R-:W-:-:S05]  /*05c0*/  FADD R15, R12, R15 ;  /* 0x0000000f0c0f7221 */ /* 0x010fca0000000000 */
[----:B------:R2:W-:Y:S04]  /*05d0*/  STG.E desc[UR4][R8.64+0x18], R15 ;  /* 0x0000180f08007986 */ /* 0x0005e8000c101904 */
[----:B------:R4:W5:Y:S04]  /*05e0*/  LDG.E R12, desc[UR4][R6.64+0x1c] ;  /* 0x00001c04060c7981 */ /* 0x000968000c1e1900 */
[----:B---3--:R-:W5:Y:S01]  /*05f0*/  LDG.E R17, desc[UR4][R4.64+0x1c] ;  /* 0x00001c0404117981 */ /* 0x008f62000c1e1900 */
[----:B------:R-:W-:Y:S02]  /*0600*/  ISETP.NE.AND P1, PT, R10, RZ, PT ;  /* 0x000000ff0a00720c */ /* 0x000fe40003f25270 */
[----:B0-----:R-:W-:-:S02]  /*0610*/  IADD3 R11, P3, PT, R4, 0x40, RZ ;  /* 0x00000040040b7810 */ /* 0x001fc40007f7e0ff */
[----:B-1----:R-:W-:Y:S02]  /*0620*/  IADD3 R13, P2, PT, R8, 0x40, RZ ;  /* 0x00000040080d7810 */ /* 0x002fe40007f5e0ff */
[----:B----4-:R-:W-:Y:S02]  /*0630*/  IADD3 R6, P4, PT, R6, 0x40, RZ ;  /* 0x0000004006067810 */ /* 0x010fe40007f9e0ff */
[----:B------:R-:W-:Y:S02]  /*0640*/  IADD3.X R16, PT, PT, RZ, R9, RZ, P2, !PT ;  /* 0x00000009ff107210 */ /* 0x000fe400017fe4ff */
[----:B------:R-:W-:Y:S01]  /*0650*/  IADD3.X R7, PT, PT, RZ, R7, RZ, P4, !PT ;  /* 0x00000007ff077210 */ /* 0x000fe200027fe4ff */
[----:B-----5:R-:W-:Y:S01]  /*0660*/  FADD R17, R12, R17 ;  /* 0x000000110c117221 */ /* 0x020fe20000000000 */
[----:B------:R-:W-:-:S04]  /*0670*/  IMAD.X R12, RZ, RZ, R5, P3 ;  /* 0x000000ffff0c7224 */ /* 0x000fc800018e0605 */
[----:B------:R2:W-:Y:S01]  /*0680*/  STG.E desc[UR4][R8.64+0x1c], R17 ;  /* 0x00001c1108007986 */ /* 0x0005e2000c101904 */
[----:B------:R-:W-:Y:S05]  /*0690*/  @P1 BRA `(.L_x_7) ;  /* 0xfffffff800cc1947 */ /* 0x000fea000383ffff */
.L_x_6:
[----:B0-----:R-:W-:Y:S05]  /*06a0*/  @!P0 EXIT ;  /* 0x000000000000894d */ /* 0x001fea0003800000 */
[----:B------:R-:W-:Y:S02]  /*06b0*/  ISETP.GE.U32.AND P1, PT, R14, 0x8, PT ;  /* 0x000000080e00780c */ /* 0x000fe40003f26070 */
[----:B------:R-:W-:-:S04]  /*06c0*/  LOP3.LUT R16, R2, 0x7, RZ, 0xc0, !PT ;  /* 0x0000000702107812 */ /* 0x000fc800078ec0ff */
[----:B------:R-:W-:-:S07]  /*06d0*/  ISETP.NE.AND P0, PT, R16, RZ, PT ;  /* 0x000000ff1000720c */ /* 0x000fce0003f05270 */
[----:B------:R-:W-:Y:S06]  /*06e0*/  @!P1 BRA `(.L_x_8) ;  /* 0x0000000000d09947 */ /* 0x000fec0003800000 */
[----:B------:R-:W0:Y:S01]  /*06f0*/  LDC.64 R10, c[0x0][0x380] ;  /* 0x0000e000ff0a7b82 */ /* 0x000e220000000a00 */
[C---:B------:R-:W-:Y:S01]  /*0700*/  IMAD.IADD R5, R0.reuse, 0x1, R3 ;  /* 0x0000000100057824 */ /* 0x040fe200078e0203 */
[----:B------:R-:W1:Y:S06]  /*0710*/  LDCU.128 UR8, c[0x0][0x380] ;  /* 0x00007000ff0877ac */ /* 0x000e6c0008000c00 */
[----:B------:R-:W3:Y:S08]  /*0720*/  LDC.64 R12, c[0x0][0x388] ;  /* 0x0000e200ff0c7b82 */ /* 0x000ef00000000a00 */
[----:B--2---:R-:W2:Y:S01]  /*0730*/  LDC.64 R8, c[0x0][0x390] ;  /* 0x0000e400ff087b82 */ /* 0x004ea20000000a00 */
[----:B------:R-:W-:Y:S01]  /*0740*/  IADD3 R17, P1, PT, R0, R3, RZ ;  /* 0x0000000300117210 */ /* 0x000fe20007f3e0ff */
[----:B------:R-:W4:Y:S01]  /*0750*/  LDCU.64 UR6, c[0x0][0x390] ;  /* 0x00007200ff0677ac */ /* 0x000f220008000a00 */
[----:B0-----:R-:W-:-:S06]  /*0760*/  IMAD.WIDE.U32 R10, R5, 0x4, R10 ;  /* 0x00000004050a7825 */ /* 0x001fcc00078e000a */
[----:B------:R-:W5:Y:S01]  /*0770*/  LDG.E R10, desc[UR4][R10.64] ;  /* 0x000000040a0a7981 */ /* 0x000f62000c1e1900 */
[----:B---3--:R-:W-:-:S06]  /*0780*/  IMAD.WIDE.U32 R12, R5, 0x4, R12 ;  /* 0x00000004050c7825 */ /* 0x008fcc00078e000c */
[----:B------:R-:W5:Y:S01]  /*0790*/  LDG.E R13, desc[UR4][R12.64] ;  /* 0x000000040c0d7981 */ /* 0x000f62000c1e1900 */
[----:B------:R-:W-:Y:S01]  /*07a0*/  IADD3.X R4, PT, PT, RZ, RZ, RZ, P1, !PT ;  /* 0x000000ffff047210 */ /* 0x000fe20000ffe4ff */
[----:B------:R-:W-:-:S03]  /*07b0*/  IMAD.SHL.U32 R14, R17, 0x4, RZ ;  /* 0x00000004110e7824 */ /* 0x000fc600078e00ff */
[----:B------:R-:W-:Y:S02]  /*07c0*/  SHF.L.U64.HI R17, R17, 0x2, R4 ;  /* 0x0000000211117819 */ /* 0x000fe40000010204 */
[C---:B-1----:R-:W-:Y:S02]  /*07d0*/  IADD3 R6, P1, PT, R14.reuse, UR8, RZ ;  /* 0x000000080e067c10 */ /* 0x042fe4000ff3e0ff */
[----:B------:R-:W-:Y:S02]  /*07e0*/  IADD3 R4, P2, PT, R14, UR10, RZ ;  /* 0x0000000a0e047c10 */ /* 0x000fe4000ff5e0ff */
[----:B------:R-:W-:Y:S01]  /*07f0*/  IADD3.X R7, PT, PT, R17, UR9, RZ, P1, !PT ;  /* 0x0000000911077c10 */ /* 0x000fe20008ffe4ff */
[----:B-----5:R-:W-:Y:S01]  /*0800*/  FADD R15, R10, R13 ;  /* 0x0000000d0a0f7221 */ /* 0x020fe20000000000 */
[----:B--2---:R-:W-:Y:S01]  /*0810*/  IMAD.WIDE.U32 R10, R5, 0x4, R8 ;  /* 0x00000004050a7825 */ /* 0x004fe200078e0008 */
[----:B------:R-:W-:-:S04]  /*0820*/  IADD3.X R5, PT, PT, R17, UR11, RZ, P2, !PT ;  /* 0x0000000b11057c10 */ /* 0x000fc800097fe4ff */
[----:B------:R0:W-:Y:S04]  /*0830*/  STG.E desc[UR4][R10.64], R15 ;  /* 0x0000000f0a007986 */ /* 0x0001e8000c101904 */
[----:B------:R-:W2:Y:S04]  /*0840*/  LDG.E R12, desc[UR4][R6.64+0x4] ;  /* 0x00000404060c7981 */ /* 0x000ea8000c1e1900 */
[----:B------:R-:W2:Y:S01]  /*0850*/  LDG.E R13, desc[UR4][R4.64+0x4] ;  /* 0x00000404040d7981 */ /* 0x000ea2000c1e1900 */
[----:B----4-:R-:W-:-:S04]  /*0860*/  IADD3 R8, P1, PT, R14, UR6, RZ ;  /* 0x000000060e087c10 */ /* 0x010fc8000ff3e0ff */
[----:B------:R-:W-:Y:S01]  /*0870*/  IADD3.X R9, PT, PT, R17, UR7, RZ, P1, !PT ;  /* 0x0000000711097c10 */ /* 0x000fe20008ffe4ff */
[----:B--2---:R-:W-:-:S05]  /*0880*/  FADD R13, R12, R13 ;  /* 0x0000000d0c0d7221 */ /* 0x004fca0000000000 */
[----:B------:R1:W-:Y:S04]  /*0890*/  STG.E desc[UR4][R8.64+0x4], R13 ;  /* 0x0000040d08007986 */ /* 0x0003e8000c101904 */
[----:B------:R-:W2:Y:S04]  /*08a0*/  LDG.E R12, desc[UR4][R6.64+0x8] ;  /* 0x00000804060c7981 */ /* 0x000ea8000c1e1900 */
[----:B------:R-:W2:Y:S02]  /*08b0*/  LDG.E R17, desc[UR4][R4.64+0x8] ;  /* 0x0000080404117981 */ /* 0x000ea4000c1e1900 */
[----:B--2---:R-:W-:-:S05]  /*08c0*/  FADD R17, R12, R17 ;  /* 0x000000110c117221 */ /* 0x004fca0000000000 */
[----:B------:R2:W-:Y:S04]  /*08d0*/  STG.E desc[UR4][R8.64+0x8], R17 ;  /* 0x0000081108007986 */ /* 0x0005e8000c101904 */
[----:B0-----:R-:W3:Y:S04]  /*08e0*/  LDG.E R10, desc[UR4][R6.64+0xc] ;  /* 0x00000c04060a7981 */ /* 0x001ee8000c1e1900 */
[----:B------:R-:W3:Y:S02]  /*08f0*/  LDG.E R11, desc[UR4][R4.64+0xc] ;  /* 0x00000c04040b7981 */ /* 0x000ee4000c1e1900 */
[----:B---3--:R-:W-:-:S05]  /*0900*/  FADD R11, R10, R11 ;  /* 0x0000000b0a0b7221 */ /* 0x008fca0000000000 */
[----:B------:R0:W-:Y:S04]  /*0910*/  STG.E desc[UR4][R8.64+0xc], R11 ;  /* 0x00000c0b08007986 */ /* 0x0001e8000c101904 */
[----:B------:R-:W3:Y:S04]  /*0920*/  LDG.E R10, desc[UR4][R6.64+0x10] ;  /* 0x00001004060a7981 */ /* 0x000ee8000c1e1900 */
[----:B------:R-:W3:Y:S02]  /*0930*/  LDG.E R15, desc[UR4][R4.64+0x10] ;  /* 0x00001004040f7981 */ /* 0x000ee4000c1e1900 */
[----:B---3--:R-:W-:-:S05]  /*0940*/  FADD R15, R10, R15 ;  /* 0x0000000f0a0f7221 */ /* 0x008fca0000000000 */
        /* <DEDUP_REMOVED lines=9> */
[----:B------:R-:W2:Y:S04]  /*09e0*/  LDG.E R10, desc[UR4][R6.64+0x1c] ;  /* 0x00001c04060a7981 */ /* 0x000ea8000c1e1900 */
[----:B0-----:R-:W2:Y:S01]  /*09f0*/  LDG.E R11, desc[UR4][R4.64+0x1c] ;  /* 0x00001c04040b7981 */ /* 0x001ea2000c1e1900 */
[----:B------:R-:W-:Y:S01]  /*0a00*/  IADD3 R3, PT, PT, R3, 0x8, RZ ;  /* 0x0000000803037810 */ /* 0x000fe20007ffe0ff */
[----:B--2---:R-:W-:-:S05]  /*0a10*/  FADD R11, R10, R11 ;  /* 0x0000000b0a0b7221 */ /* 0x004fca0000000000 */
[----:B------:R3:W-:Y:S02]  /*0a20*/  STG.E desc[UR4][R8.64+0x1c], R11 ;  /* 0x00001c0b08007986 */ /* 0x0007e4000c101904 */
.L_x_8:
[----:B------:R-:W-:Y:S05]  /*0a30*/  @!P0 EXIT ;  /* 0x000000000000894d */ /* 0x000fea0003800000 */
[----:B------:R-:W-:Y:S02]  /*0a40*/  ISETP.GE.U32.AND P1, PT, R16, 0x4, PT ;  /* 0x000000041000780c */ /* 0x000fe40003f26070 */
[----:B------:R-:W-:-:S04]  /*0a50*/  LOP3.LUT R2, R2, 0x3, RZ, 0xc0, !PT ;  /* 0x0000000302027812 */ /* 0x000fc800078ec0ff */
[----:B------:R-:W-:-:S07]  /*0a60*/  ISETP.NE.AND P0, PT, R2, RZ, PT ;  /* 0x000000ff0200720c */ /* 0x000fce0003f05270 */
[----:B------:R-:W-:Y:S06]  /*0a70*/  @!P1 BRA `(.L_x_9) ;  /* 0x0000000000909947 */ /* 0x000fec0003800000 */
[----:B------:R-:W0:Y:S01]  /*0a80*/  LDC.64 R4, c[0x0][0x380] ;  /* 0x0000e000ff047b82 */ /* 0x000e220000000a00 */
[----:B--23--:R-:W-:Y:S01]  /*0a90*/  IMAD.IADD R17, R0, 0x1, R3 ;  /* 0x0000000100117824 */ /* 0x00cfe200078e0203 */
[----:B------:R-:W1:Y:S01]  /*0aa0*/  LDCU.128 UR8, c[0x0][0x380] ;  /* 0x00007000ff0877ac */ /* 0x000e620008000c00 */
[----:B------:R-:W2:Y:S05]  /*0ab0*/  LDCU.64 UR6, c[0x0][0x390] ;  /* 0x00007200ff0677ac */ /* 0x000eaa0008000a00 */
[----:B------:R-:W3:Y:S08]  /*0ac0*/  LDC.64 R6, c[0x0][0x388] ;  /* 0x0000e200ff067b82 */ /* 0x000ef00000000a00 */
[----:B------:R-:W4:Y:S01]  /*0ad0*/  LDC.64 R12, c[0x0][0x390] ;  /* 0x0000e400ff0c7b82 */ /* 0x000f220000000a00 */
[----:B0-----:R-:W-:-:S06]  /*0ae0*/  IMAD.WIDE.U32 R8, R17, 0x4, R4 ;  /* 0x0000000411087825 */ /* 0x001fcc00078e0004 */
[----:B------:R-:W5:Y:S01]  /*0af0*/  LDG.E R8, desc[UR4][R8.64] ;  /* 0x0000000408087981 */ /* 0x000f62000c1e1900 */
[----:B---3--:R-:W-:-:S06]  /*0b00*/  IMAD.WIDE.U32 R10, R17, 0x4, R6 ;  /* 0x00000004110a7825 */ /* 0x008fcc00078e0006 */
[----:B------:R-:W5:Y:S01]  /*0b10*/  LDG.E R11, desc[UR4][R10.64] ;  /* 0x000000040a0b7981 */ /* 0x000f62000c1e1900 */
[----:B------:R-:W-:-:S04]  /*0b20*/  IADD3 R4, P1, PT, R0, R3, RZ ;  /* 0x0000000300047210 */ /* 0x000fc80007f3e0ff */
[----:B------:R-:W-:Y:S01]  /*0b30*/  IADD3.X R5, PT, PT, RZ, RZ, RZ, P1, !PT ;  /* 0x000000ffff057210 */ /* 0x000fe20000ffe4ff */
[----:B------:R-:W-:-:S03]  /*0b40*/  IMAD.SHL.U32 R16, R4, 0x4, RZ ;  /* 0x0000000404107824 */ /* 0x000fc600078e00ff */
[----:B------:R-:W-:Y:S02]  /*0b50*/  SHF.L.U64.HI R14, R4, 0x2, R5 ;  /* 0x00000002040e7819 */ /* 0x000fe40000010205 */
[C---:B-1----:R-:W-:Y:S02]  /*0b60*/  IADD3 R6, P1, PT, R16.reuse, UR8, RZ ;  /* 0x0000000810067c10 */ /* 0x042fe4000ff3e0ff */
[----:B------:R-:W-:Y:S01]  /*0b70*/  IADD3 R4, P2, PT, R16, UR10, RZ ;  /* 0x0000000a10047c10 */ /* 0x000fe2000ff5e0ff */
[----:B----4-:R-:W-:Y:S01]  /*0b80*/  IMAD.WIDE.U32 R12, R17, 0x4, R12 ;  /* 0x00000004110c7825 */ /* 0x010fe200078e000c */
[C---:B------:R-:W-:Y:S02]  /*0b90*/  IADD3.X R7, PT, PT, R14.reuse, UR9, RZ, P1, !PT ;  /* 0x000000090e077c10 */ /* 0x040fe40008ffe4ff */
[----:B------:R-:W-:Y:S01]  /*0ba0*/  IADD3.X R5, PT, PT, R14, UR11, RZ, P2, !PT ;  /* 0x0000000b0e057c10 */ /* 0x000fe200097fe4ff */
[----:B-----5:R-:W-:-:S05]  /*0bb0*/  FADD R15, R8, R11 ;  /* 0x0000000b080f7221 */ /* 0x020fca0000000000 */
[----:B------:R0:W-:Y:S04]  /*0bc0*/  STG.E desc[UR4][R12.64], R15 ;  /* 0x0000000f0c007986 */ /* 0x0001e8000c101904 */
[----:B------:R-:W3:Y:S04]  /*0bd0*/  LDG.E R10, desc[UR4][R6.64+0x4] ;  /* 0x00000404060a7981 */ /* 0x000ee8000c1e1900 */
[----:B------:R-:W3:Y:S01]  /*0be0*/  LDG.E R11, desc[UR4][R4.64+0x4] ;  /* 0x00000404040b7981 */ /* 0x000ee2000c1e1900 */
[----:B--2---:R-:W-:-:S04]  /*0bf0*/  IADD3 R8, P1, PT, R16, UR6, RZ ;  /* 0x0000000610087c10 */ /* 0x004fc8000ff3e0ff */
[----:B------:R-:W-:Y:S01]  /*0c00*/  IADD3.X R9, PT, PT, R14, UR7, RZ, P1, !PT ;  /* 0x000000070e097c10 */ /* 0x000fe20008ffe4ff */
[----:B---3--:R-:W-:-:S05]  /*0c10*/  FADD R11, R10, R11 ;  /* 0x0000000b0a0b7221 */ /* 0x008fca0000000000 */
[----:B------:R1:W-:Y:S04]  /*0c20*/  STG.E desc[UR4][R8.64+0x4], R11 ;  /* 0x0000040b08007986 */ /* 0x0003e8000c101904 */
[----:B------:R-:W2:Y:S04]  /*0c30*/  LDG.E R10, desc[UR4][R6.64+0x8] ;  /* 0x00000804060a7981 */ /* 0x000ea8000c1e1900 */
[----:B------:R-:W2:Y:S02]  /*0c40*/  LDG.E R17, desc[UR4][R4.64+0x8] ;  /* 0x0000080404117981 */ /* 0x000ea4000c1e1900 */
[----:B--2---:R-:W-:-:S05]  /*0c50*/  FADD R17, R10, R17 ;  /* 0x000000110a117221 */ /* 0x004fca0000000000 */
[----:B------:R1:W-:Y:S04]  /*0c60*/  STG.E desc[UR4][R8.64+0x8], R17 ;  /* 0x0000081108007986 */ /* 0x0003e8000c101904 */
[----:B------:R-:W2:Y:S04]  /*0c70*/  LDG.E R10, desc[UR4][R6.64+0xc] ;  /* 0x00000c04060a7981 */ /* 0x000ea8000c1e1900 */
[----:B0-----:R-:W2:Y:S01]  /*0c80*/  LDG.E R13, desc[UR4][R4.64+0xc] ;  /* 0x00000c04040d7981 */ /* 0x001ea2000c1e1900 */
[----:B------:R-:W-:Y:S01]  /*0c90*/  IADD3 R3, PT, PT, R3, 0x4, RZ ;  /* 0x0000000403037810 */ /* 0x000fe20007ffe0ff */
[----:B--2---:R-:W-:-:S05]  /*0ca0*/  FADD R13, R10, R13 ;  /* 0x0000000d0a0d7221 */ /* 0x004fca0000000000 */
[----:B------:R1:W-:Y:S02]  /*0cb0*/  STG.E desc[UR4][R8.64+0xc], R13 ;  /* 0x00000c0d08007986 */ /* 0x0003e4000c101904 */
.L_x_9:
[----:B------:R-:W-:Y:S05]  /*0cc0*/  @!P0 EXIT ;  /* 0x000000000000894d */ /* 0x000fea0003800000 */
[----:B------:R-:W0:Y:S01]  /*0cd0*/  LDC.64 R4, c[0x0][0x390] ;  /* 0x0000e400ff047b82 */ /* 0x000e220000000a00 */
[----:B------:R-:W-:Y:S02]  /*0ce0*/  IMAD.IADD R3, R0, 0x1, R3 ;  /* 0x0000000100037824 */ /* 0x000fe400078e0203 */
[----:B------:R-:W-:-:S05]  /*0cf0*/  IMAD.MOV R0, RZ, RZ, -R2 ;  /* 0x000000ffff007224 */ /* 0x000fca00078e0a02 */
[----:B------:R-:W4:Y:S08]  /*0d00*/  LDC.64 R6, c[0x0][0x388] ;  /* 0x0000e200ff067b82 */ /* 0x000f300000000a00 */
[----:B-123--:R-:W1:Y:S01]  /*0d10*/  LDC.64 R8, c[0x0][0x380] ;  /* 0x0000e000ff087b82 */ /* 0x00ee620000000a00 */
[----:B0-----:R-:W-:-:S04]  /*0d20*/  IMAD.WIDE.U32 R4, R3, 0x4, R4 ;  /* 0x0000000403047825 */ /* 0x001fc800078e0004 */
[----:B------:R-:W-:Y:S01]  /*0d30*/  IMAD.MOV.U32 R13, RZ, RZ, R5 ;  /* 0x000000ffff0d7224 */ /* 0x000fe200078e0005 */
[----:B------:R-:W-:Y:S01]  /*0d40*/  MOV R10, R4 ;  /* 0x00000004000a7202 */ /* 0x000fe20000000f00 */
[----:B----4-:R-:W-:-:S05]  /*0d50*/  IMAD.WIDE.U32 R6, R3, 0x4, R6 ;  /* 0x0000000403067825 */ /* 0x010fca00078e0006 */
[----:B------:R-:W-:Y:S01]  /*0d60*/  MOV R11, R7 ;  /* 0x00000007000b7202 */ /* 0x000fe20000000f00 */
[----:B-1----:R-:W-:-:S07]  /*0d70*/  IMAD.WIDE.U32 R8, R3, 0x4, R8 ;  /* 0x0000000403087825 */ /* 0x002fce00078e0008 */
.L_x_10:
[----:B0-----:R-:W-:Y:S01]  /*0d80*/  MOV R2, R8 ;  /* 0x0000000800027202 */ /* 0x001fe20000000f00 */
[----:B------:R-:W-:Y:S01]  /*0d90*/  IMAD.MOV.U32 R5, RZ, RZ, R11 ;  /* 0x000000ffff057224 */ /* 0x000fe200078e000b */
[----:B------:R-:W-:Y:S01]  /*0da0*/  MOV R4, R6 ;  /* 0x0000000600047202 */ /* 0x000fe20000000f00 */
[----:B------:R-:W-:-:S04]  /*0db0*/  IMAD.MOV.U32 R3, RZ, RZ, R9 ;  /* 0x000000ffff037224 */ /* 0x000fc800078e0009 */
[----:B------:R-:W2:Y:S04]  /*0dc0*/  LDG.E R5, desc[UR4][R4.64] ;  /* 0x0000000404057981 */ /* 0x000ea8000c1e1900 */
[----:B------:R0:W2:Y:S01]  /*0dd0*/  LDG.E R2, desc[UR4][R2.64] ;  /* 0x0000000402027981 */ /* 0x0000a2000c1e1900 */
[----:B------:R-:W-:-:S04]  /*0de0*/  IADD3 R0, PT, PT, R0, 0x1, RZ ;  /* 0x0000000100007810 */ /* 0x000fc80007ffe0ff */
[----:B------:R-:W-:Y:S02]  /*0df0*/  ISETP.NE.AND P0, PT, R0, RZ, PT ;  /* 0x000000ff0000720c */ /* 0x000fe40003f05270 */
[----:B------:R-:W-:Y:S01]  /*0e00*/  IADD3 R8, P3, PT, R8, 0x4, RZ ;  /* 0x0000000408087810 */ /* 0x000fe20007f7e0ff */
[----:B0-----:R-:W-:Y:S01]  /*0e10*/  IMAD.MOV.U32 R3, RZ, RZ, R13 ;  /* 0x000000ffff037224 */ /* 0x001fe200078e000d */
[----:B------:R-:W-:-:S03]  /*0e20*/  IADD3 R6, P2, PT, R6, 0x4, RZ ;  /* 0x0000000406067810 */ /* 0x000fc60007f5e0ff */
[----:B------:R-:W-:Y:S01]  /*0e30*/  IMAD.X R9, RZ, RZ, R9, P3 ;  /* 0x000000ffff097224 */ /* 0x000fe200018e0609 */
[----:B------:R-:W-:Y:S01]  /*0e40*/  IADD3.X R11, PT, PT, RZ, R11, RZ, P2, !PT ;  /* 0x0000000bff0b7210 */ /* 0x000fe200017fe4ff */
[----:B--2---:R-:W-:Y:S01]  /*0e50*/  FADD R7, R2, R5 ;  /* 0x0000000502077221 */ /* 0x004fe20000000000 */
[----:B------:R-:W-:Y:S02]  /*0e60*/  MOV R2, R10 ;  /* 0x0000000a00027202 */ /* 0x000fe40000000f00 */
[----:B------:R-:W-:-:S03]  /*0e70*/  IADD3 R10, P1, PT, R10, 0x4, RZ ;  /* 0x000000040a0a7810 */ /* 0x000fc60007f3e0ff */
[----:B------:R0:W-:Y:S02]  /*0e80*/  STG.E desc[UR4][R2.64], R7 ;  /* 0x0000000702007986 */ /* 0x0001e4000c101904 */
[----:B------:R-:W-:Y:S01]  /*0e90*/  IMAD.X R13, RZ, RZ, R13, P1 ;  /* 0x000000ffff0d7224 */ /* 0x000fe200008e060d */
[----:B------:R-:W-:Y:S07]  /*0ea0*/  @P0 BRA `(.L_x_10) ;  /* 0xfffffffc00b40947 */ /* 0x000fee000383ffff */
[----:B------:R-:W-:Y:S05]  /*0eb0*/  EXIT ;  /* 0x000000000000794d */ /* 0x000fea0003800000 */
.L_x_11:
        /* <DEDUP_REMOVED lines=12> */
.L_x_14:


//--------------------- .text._Z15matrixAddKernelPfS_S_i --------------------------
	.section	.text._Z15matrixAddKernelPfS_S_i,"ax",@progbits
	.align	128
        .global         _Z15matrixAddKernelPfS_S_i
        .type           _Z15matrixAddKernelPfS_S_i,@function
        .size           _Z15matrixAddKernelPfS_S_i,(.L_x_15 - _Z15matrixAddKernelPfS_S_i)
        .other          _Z15matrixAddKernelPfS_S_i,@"STO_CUDA_ENTRY STV_DEFAULT"
_Z15matrixAddKernelPfS_S_i:
.text._Z15matrixAddKernelPfS_S_i:
[----:B------:R-:W-:Y:S01]  /*0000*/  LDC R1, c[0x0][0x37c] ;  /* 0x0000df00ff017b82 */ /* 0x000fe20000000800 */
[----:B------:R-:W0:Y:S07]  /*0010*/  S2R R3, SR_TID.Y ;  /* 0x0000000000037919 */ /* 0x000e2e0000002200 */
[----:B------:R-:W0:Y:S01]  /*0020*/  LDC R0, c[0x0][0x364] ;  /* 0x0000d900ff007b82 */ /* 0x000e220000000800 */
[----:B------:R-:W1:Y:S01]  /*0030*/  LDCU UR6, c[0x0][0x398] ;  /* 0x00007300ff0677ac */ /* 0x000e620008000800 */
[----:B------:R-:W2:Y:S06]  /*0040*/  S2R R2, SR_TID.X ;  /* 0x0000000000027919 */ /* 0x000eac0000002100 */
[----:B------:R-:W0:Y:S08]  /*0050*/  S2UR UR4, SR_CTAID.Y ;  /* 0x00000000000479c3 */ /* 0x000e300000002600 */
[----:B------:R-:W2:Y:S08]  /*0060*/  S2UR UR5, SR_CTAID.X ;  /* 0x00000000000579c3 */ /* 0x000eb00000002500 */
[----:B------:R-:W2:Y:S01]  /*0070*/  LDC R7, c[0x0][0x360] ;  /* 0x0000d800ff077b82 */ /* 0x000ea20000000800 */
[----:B0-----:R-:W-:-:S02]  /*0080*/  IMAD R0, R0, UR4, R3 ;  /* 0x0000000400007c24 */ /* 0x001fc4000f8e0203 */
[----:B--2---:R-:W-:-:S05]  /*0090*/  IMAD R7, R7, UR5, R2 ;  /* 0x0000000507077c24 */ /* 0x004fca000f8e0202 */
[----:B------:R-:W-:-:S04]  /*00a0*/  VIMNMX R2, PT, PT, R0, R7, !PT ;  /* 0x0000000700027248 */ /* 0x000fc80007fe0100 */
[----:B-1----:R-:W-:-:S13]  /*00b0*/  ISETP.GE.AND P0, PT, R2, UR6, PT ;  /* 0x0000000602007c0c */ /* 0x002fda000bf06270 */
[----:B------:R-:W-:Y:S05]  /*00c0*/  @P0 EXIT ;  /* 0x000000000000094d */ /* 0x000fea0003800000 */
[----:B------:R-:W0:Y:S01]  /*00d0*/  LDC.64 R2, c[0x0][0x380] ;  /* 0x0000e000ff027b82 */ /* 0x000e220000000a00 */
[----:B------:R-:W1:Y:S01]  /*00e0*/  LDCU.64 UR4, c[0x0][0x358] ;  /* 0x00006b00ff0477ac */ /* 0x000e620008000a00 */
[----:B------:R-:W-:-:S06]  /*00f0*/  IMAD R9, R0, UR6, R7 ;  /* 0x0000000600097c24 */ /* 0x000fcc000f8e0207 */
[----:B------:R-:W2:Y:S08]  /*0100*/  LDC.64 R4, c[0x0][0x388] ;  /* 0x0000e200ff047b82 */ /* 0x000eb00000000a00 */
[----:B------:R-:W3:Y:S01]  /*0110*/  LDC.64 R6, c[0x0][0x390] ;  /* 0x0000e400ff067b82 */ /* 0x000ee20000000a00 */
[----:B0-----:R-:W-:-:S06]  /*0120*/  IMAD.WIDE R2, R9, 0x4, R2 ;  /* 0x0000000409027825 */ /* 0x001fcc00078e0202 */
[----:B-1----:R-:W4:Y:S01]  /*0130*/  LDG.E R2, desc[UR4][R2.64] ;  /* 0x0000000402027981 */ /* 0x002f22000c1e1900 */
[----:B--2---:R-:W-:-:S06]  /*0140*/  IMAD.WIDE R4, R9, 0x4, R4 ;  /* 0x0000000409047825 */ /* 0x004fcc00078e0204 */
[----:B------:R-:W4:Y:S01]  /*0150*/  LDG.E R5, desc[UR4][R4.64] ;  /* 0x0000000404057981 */ /* 0x000f22000c1e1900 */
[----:B---3--:R-:W-:-:S04]  /*0160*/  IMAD.WIDE R6, R9, 0x4, R6 ;  /* 0x0000000409067825 */ /* 0x008fc800078e0206 */
[----:B----4-:R-:W-:-:S05]  /*0170*/  FADD R9, R2, R5 ;  /* 0x0000000502097221 */ /* 0x010fca0000000000 */
[----:B------:R-:W-:Y:S01]  /*0180*/  STG.E desc[UR4][R6.64], R9 ;  /* 0x0000000906007986 */ /* 0x000fe2000c101904 */
[----:B------:R-:W-:Y:S05]  /*0190*/  EXIT ;  /* 0x000000000000794d */ /* 0x000fea0003800000 */
.L_x_12:
        /* <DEDUP_REMOVED lines=14> */
.L_x_15:


//--------------------- .nv.shared.reserved.0     --------------------------
	.section	.nv.shared.reserved.0,"aw",@nobits
	.weak		__nv_reservedSMEM_offset_0_alias
	.size		__nv_reservedSMEM_offset_0_alias, 0, 64
	.other		__nv_reservedSMEM_offset_0_alias,@"STO_CUDA_RESERVED_SHARED STV_DEFAULT"
__nv_reservedSMEM_offset_0_alias:
	.zero		0
	.zero		64


//--------------------- .nv.constant0._Z22matrixAddKernelColumnsPfS_S_i --------------------------
	.section	.nv.constant0._Z22matrixAddKernelColumnsPfS_S_i,"a",@progbits
	.sectionflags	@""
	.align	4
.nv.constant0._Z22matrixAddKernelColumnsPfS_S_i:
	.zero		924


//--------------------- .nv.constant0._Z19matrixAddKernelRowsPfS_S_i --------------------------
	.section	.nv.constant0._Z19matrixAddKernelRowsPfS_S_i,"a",@progbits
	.sectionflags	@""
	.align	4
.nv.constant0._Z19matrixAddKernelRowsPfS_S_i:
	.zero		924


//--------------------- .nv.constant0._Z15matrixAddKernelPfS_S_i --------------------------
	.section	.nv.constant0._Z15matrixAddKernelPfS_S_i,"a",@progbits
	.sectionflags	@""
	.align	4
.nv.constant0._Z15matrixAddKernelPfS_S_i:
	.zero		924


//--------------------- SYMBOLS --------------------------

	.type		.nv.reservedSmem.offset0,@object
	.size		.nv.reservedSmem.offset0,0x4
